	.target	sm_100a

	.elftype	@"ET_EXEC"


//--------------------- .note.nv.tkinfo           --------------------------
	.section	.note.nv.tkinfo,"",@"SHT_NOTE"
	.sectionflags	@"SHF_NOTE_NV_TKINFO"
	.tkinfo
        /*0018*/ 	.word	0x00000002
        /*0030*/ 	.string	""
        /*0030*/ 	.string	"ptxas"
        /*0030*/ 	.string	"Cuda compilation tools, release 13.0, V13.0.88"
        /*0030*/ 	.string	"Build cuda_13.0.r13.0/compiler.36424714_0"
        /*0030*/ 	.string	"-arch sm_100a -m 64 "



//--------------------- .note.nv.cuinfo           --------------------------
	.section	.note.nv.cuinfo,"",@"SHT_NOTE"
	.sectionflags	@"SHF_NOTE_NV_CUINFO"
        /*0018*/ 	.short	0x0002
        /*001a*/ 	.short	0x0064
        /*001c*/ 	.short	0x0082
	.zero		2


//--------------------- .nv.info                  --------------------------
	.section	.nv.info,"",@"SHT_CUDA_INFO"
	.align	4


	//----- nvinfo : EIATTR_REGCOUNT
	.align		4
        /*0000*/ 	.byte	0x04, 0x2f
        /*0002*/ 	.short	(.L_19 - .L_18)
	.align		4
.L_18:
        /*0004*/ 	.word	index@(_ZN7cutlass13device_kernelINS_4gemm6kernel13GemmUniversalIN4cute5tupleIJiiiiEEENS1_10collective13CollectiveMmaINS1_35MainloopSm100TmaUmmaWarpSpecializedILi30ELi2ELi4ENS5_IJNS4_1CILi2EEENSA_ILi1EEESC_EEEEENS5_IJNSA_ILi64EEENSA_ILi48EEENSA_ILi32EEEEEENS_10bfloat16_tENS5_IJlSC_lEEESJ_SK_NS4_8TiledMMAINS4_8MMA_AtomIJNS4_20SM100_MMA_F16BF16_SSISJ_SJ_fLi64ELi48ELNS4_4UMMA5MajorE0ELSP_0ELNSO_7ScaleInE0ELSQ_0EEEEEENS4_6LayoutINS5_IJSC_SC_SC_EEENS5_IJNSA_ILi0EEESV_SV_EEEEENS5_IJNS4_10UnderscoreESY_SY_EEEEENS4_13SM90_TMA_LOADENS4_14ComposedLayoutINS4_7SwizzleILi2ELi4ELi3EEENS4_18smem_ptr_flag_bitsILi16EEENST_INS5_IJNSA_ILi8EEESH_EEENS5_IJSH_SC_EEEEEEEvNS4_8identityENS4_23SM90_TMA_LOAD_MULTICASTES1B_vS1C_EENS_8epilogue10collective18CollectiveEpilogueINS1F_23Sm100TmaWarpSpecializedILi2ELi1ELi24ELb1ELb0EEEJSI_NS5_IJNST_ISF_SC_EENST_ISG_SC_EEEEESJ_SK_SJ_SK_NS1F_6fusion15FusionCallbacksIS1J_NS1N_17LinearCombinationISJ_fSJ_fLNS_15FloatRoundStyleE2EEESI_S1M_JEEENS4_5SM1004TMEM4LOAD26SM100_TMEM_LOAD_16dp256b2xES11_NS12_INS13_ILi1ELi4ELi3EEES16_NST_INS5_IJS17_NSA_ILi16EEEEEENS5_IJS1Y_SC_EEEEEEENS4_17SM75_U32x4_LDSM_NENS4_14SM90_TMA_STOREES22_NS4_17SM90_U32x4_STSM_NENS4_39AutoVectorizingCopyWithAssumedAlignmentILi128EEEEEEvvEEEEvNT_6ParamsE)
        /*0008*/ 	.word	0x0000004c


	//----- nvinfo : EIATTR_FRAME_SIZE
	.align		4
.L_19:
        /*000c*/ 	.byte	0x04, 0x11
        /*000e*/ 	.short	(.L_21 - .L_20)
	.align		4
.L_20:
        /*0010*/ 	.word	index@($__internal_2_$__cuda_sm10x_tcgen05_guardrail_trap_unallocated_columns_being_dealloced)
        /*0014*/ 	.word	0x00000000


	//----- nvinfo : EIATTR_FRAME_SIZE
	.align		4
.L_21:
        /*0018*/ 	.byte	0x04, 0x11
        /*001a*/ 	.short	(.L_23 - .L_22)
	.align		4
.L_22:
        /*001c*/ 	.word	index@($__internal_1_$__cuda_sm10x_tcgen05_guardrail_trap_phase_invalid_during_alloc)
        /*0020*/ 	.word	0x00000000


	//----- nvinfo : EIATTR_FRAME_SIZE
	.align		4
.L_23:
        /*0024*/ 	.byte	0x04, 0x11
        /*0026*/ 	.short	(.L_25 - .L_24)
	.align		4
.L_24:
        /*0028*/ 	.word	index@($__internal_0_$__cuda_sm10x_tcgen05_guardrail_trap_col_being_dealloced_not_returned_by_alloc)
        /*002c*/ 	.word	0x00000000


	//----- nvinfo : EIATTR_FRAME_SIZE
	.align		4
.L_25:
        /*0030*/ 	.byte	0x04, 0x11
        /*0032*/ 	.short	(.L_27 - .L_26)
	.align		4
.L_26:
        /*0034*/ 	.word	index@(_ZN7cutlass13device_kernelINS_4gemm6kernel13GemmUniversalIN4cute5tupleIJiiiiEEENS1_10collective13CollectiveMmaINS1_35MainloopSm100TmaUmmaWarpSpecializedILi30ELi2ELi4ENS5_IJNS4_1CILi2EEENSA_ILi1EEESC_EEEEENS5_IJNSA_ILi64EEENSA_ILi48EEENSA_ILi32EEEEEENS_10bfloat16_tENS5_IJlSC_lEEESJ_SK_NS4_8TiledMMAINS4_8MMA_AtomIJNS4_20SM100_MMA_F16BF16_SSISJ_SJ_fLi64ELi48ELNS4_4UMMA5MajorE0ELSP_0ELNSO_7ScaleInE0ELSQ_0EEEEEENS4_6LayoutINS5_IJSC_SC_SC_EEENS5_IJNSA_ILi0EEESV_SV_EEEEENS5_IJNS4_10UnderscoreESY_SY_EEEEENS4_13SM90_TMA_LOADENS4_14ComposedLayoutINS4_7SwizzleILi2ELi4ELi3EEENS4_18smem_ptr_flag_bitsILi16EEENST_INS5_IJNSA_ILi8EEESH_EEENS5_IJSH_SC_EEEEEEEvNS4_8identityENS4_23SM90_TMA_LOAD_MULTICASTES1B_vS1C_EENS_8epilogue10collective18CollectiveEpilogueINS1F_23Sm100TmaWarpSpecializedILi2ELi1ELi24ELb1ELb0EEEJSI_NS5_IJNST_ISF_SC_EENST_ISG_SC_EEEEESJ_SK_SJ_SK_NS1F_6fusion15FusionCallbacksIS1J_NS1N_17LinearCombinationISJ_fSJ_fLNS_15FloatRoundStyleE2EEESI_S1M_JEEENS4_5SM1004TMEM4LOAD26SM100_TMEM_LOAD_16dp256b2xES11_NS12_INS13_ILi1ELi4ELi3EEES16_NST_INS5_IJS17_NSA_ILi16EEEEEENS5_IJS1Y_SC_EEEEEEENS4_17SM75_U32x4_LDSM_NENS4_14SM90_TMA_STOREES22_NS4_17SM90_U32x4_STSM_NENS4_39AutoVectorizingCopyWithAssumedAlignmentILi128EEEEEEvvEEEEvNT_6ParamsE)
        /*0038*/ 	.word	0x00000000


	//----- nvinfo : EIATTR_MIN_STACK_SIZE
	.align		4
.L_27:
        /*003c*/ 	.byte	0x04, 0x12
        /*003e*/ 	.short	(.L_29 - .L_28)
	.align		4
.L_28:
        /*0040*/ 	.word	index@(_ZN7cutlass13device_kernelINS_4gemm6kernel13GemmUniversalIN4cute5tupleIJiiiiEEENS1_10collective13CollectiveMmaINS1_35MainloopSm100TmaUmmaWarpSpecializedILi30ELi2ELi4ENS5_IJNS4_1CILi2EEENSA_ILi1EEESC_EEEEENS5_IJNSA_ILi64EEENSA_ILi48EEENSA_ILi32EEEEEENS_10bfloat16_tENS5_IJlSC_lEEESJ_SK_NS4_8TiledMMAINS4_8MMA_AtomIJNS4_20SM100_MMA_F16BF16_SSISJ_SJ_fLi64ELi48ELNS4_4UMMA5MajorE0ELSP_0ELNSO_7ScaleInE0ELSQ_0EEEEEENS4_6LayoutINS5_IJSC_SC_SC_EEENS5_IJNSA_ILi0EEESV_SV_EEEEENS5_IJNS4_10UnderscoreESY_SY_EEEEENS4_13SM90_TMA_LOADENS4_14ComposedLayoutINS4_7SwizzleILi2ELi4ELi3EEENS4_18smem_ptr_flag_bitsILi16EEENST_INS5_IJNSA_ILi8EEESH_EEENS5_IJSH_SC_EEEEEEEvNS4_8identityENS4_23SM90_TMA_LOAD_MULTICASTES1B_vS1C_EENS_8epilogue10collective18CollectiveEpilogueINS1F_23Sm100TmaWarpSpecializedILi2ELi1ELi24ELb1ELb0EEEJSI_NS5_IJNST_ISF_SC_EENST_ISG_SC_EEEEESJ_SK_SJ_SK_NS1F_6fusion15FusionCallbacksIS1J_NS1N_17LinearCombinationISJ_fSJ_fLNS_15FloatRoundStyleE2EEESI_S1M_JEEENS4_5SM1004TMEM4LOAD26SM100_TMEM_LOAD_16dp256b2xES11_NS12_INS13_ILi1ELi4ELi3EEES16_NST_INS5_IJS17_NSA_ILi16EEEEEENS5_IJS1Y_SC_EEEEEEENS4_17SM75_U32x4_LDSM_NENS4_14SM90_TMA_STOREES22_NS4_17SM90_U32x4_STSM_NENS4_39AutoVectorizingCopyWithAssumedAlignmentILi128EEEEEEvvEEEEvNT_6ParamsE)
        /*0044*/ 	.word	0x00000000
.L_29:


//--------------------- .nv.compat                --------------------------
	.section	.nv.compat,"",@"SHT_CUDA_COMPAT_INFO"
	.align	4
        /*0000*/ 	.byte	0x02, 0x09, 0x01, 0x00, 0x02, 0x02, 0x02, 0x00, 0x02, 0x05, 0x05, 0x00, 0x03, 0x07, 0x01, 0x01
        /*0010*/ 	.byte	0x02, 0x03, 0x01, 0x00, 0x02, 0x06, 0x01, 0x00, 0x04, 0x0b, 0x08, 0x00, 0x09, 0x00, 0x00, 0x00
        /*0020*/ 	.byte	0x00, 0x00, 0x00, 0x00


//--------------------- .nv.info._ZN7cutlass13device_kernelINS_4gemm6kernel13GemmUniversalIN4cute5tupleIJiiiiEEENS1_10collective13CollectiveMmaINS1_35MainloopSm100TmaUmmaWarpSpecializedILi30ELi2ELi4ENS5_IJNS4_1CILi2EEENSA_ILi1EEESC_EEEEENS5_IJNSA_ILi64EEENSA_ILi48EEENSA_ILi32EEEEEENS_10bfloat16_tENS5_IJlSC_lEEESJ_SK_NS4_8TiledMMAINS4_8MMA_AtomIJNS4_20SM100_MMA_F16BF16_SSISJ_SJ_fLi64ELi48ELNS4_4UMMA5MajorE0ELSP_0ELNSO_7ScaleInE0ELSQ_0EEEEEENS4_6LayoutINS5_IJSC_SC_SC_EEENS5_IJNSA_ILi0EEESV_SV_EEEEENS5_IJNS4_10UnderscoreESY_SY_EEEEENS4_13SM90_TMA_LOADENS4_14ComposedLayoutINS4_7SwizzleILi2ELi4ELi3EEENS4_18smem_ptr_flag_bitsILi16EEENST_INS5_IJNSA_ILi8EEESH_EEENS5_IJSH_SC_EEEEEEEvNS4_8identityENS4_23SM90_TMA_LOAD_MULTICASTES1B_vS1C_EENS_8epilogue10collective18CollectiveEpilogueINS1F_23Sm100TmaWarpSpecializedILi2ELi1ELi24ELb1ELb0EEEJSI_NS5_IJNST_ISF_SC_EENST_ISG_SC_EEEEESJ_SK_SJ_SK_NS1F_6fusion15FusionCallbacksIS1J_NS1N_17LinearCombinationISJ_fSJ_fLNS_15FloatRoundStyleE2EEESI_S1M_JEEENS4_5SM1004TMEM4LOAD26SM100_TMEM_LOAD_16dp256b2xES11_NS12_INS13_ILi1ELi4ELi3EEES16_NST_INS5_IJS17_NSA_ILi16EEEEEENS5_IJS1Y_SC_EEEEEEENS4_17SM75_U32x4_LDSM_NENS4_14SM90_TMA_STOREES22_NS4_17SM90_U32x4_STSM_NENS4_39AutoVectorizingCopyWithAssumedAlignmentILi128EEEEEEvvEEEEvNT_6ParamsE --------------------------
	.section	.nv.info._ZN7cutlass13device_kernelINS_4gemm6kernel13GemmUniversalIN4cute5tupleIJiiiiEEENS1_10collective13CollectiveMmaINS1_35MainloopSm100TmaUmmaWarpSpecializedILi30ELi2ELi4ENS5_IJNS4_1CILi2EEENSA_ILi1EEESC_EEEEENS5_IJNSA_ILi64EEENSA_ILi48EEENSA_ILi32EEEEEENS_10bfloat16_tENS5_IJlSC_lEEESJ_SK_NS4_8TiledMMAINS4_8MMA_AtomIJNS4_20SM100_MMA_F16BF16_SSISJ_SJ_fLi64ELi48ELNS4_4UMMA5MajorE0ELSP_0ELNSO_7ScaleInE0ELSQ_0EEEEEENS4_6LayoutINS5_IJSC_SC_SC_EEENS5_IJNSA_ILi0EEESV_SV_EEEEENS5_IJNS4_10UnderscoreESY_SY_EEEEENS4_13SM90_TMA_LOADENS4_14ComposedLayoutINS4_7SwizzleILi2ELi4ELi3EEENS4_18smem_ptr_flag_bitsILi16EEENST_INS5_IJNSA_ILi8EEESH_EEENS5_IJSH_SC_EEEEEEEvNS4_8identityENS4_23SM90_TMA_LOAD_MULTICASTES1B_vS1C_EENS_8epilogue10collective18CollectiveEpilogueINS1F_23Sm100TmaWarpSpecializedILi2ELi1ELi24ELb1ELb0EEEJSI_NS5_IJNST_ISF_SC_EENST_ISG_SC_EEEEESJ_SK_SJ_SK_NS1F_6fusion15FusionCallbacksIS1J_NS1N_17LinearCombinationISJ_fSJ_fLNS_15FloatRoundStyleE2EEESI_S1M_JEEENS4_5SM1004TMEM4LOAD26SM100_TMEM_LOAD_16dp256b2xES11_NS12_INS13_ILi1ELi4ELi3EEES16_NST_INS5_IJS17_NSA_ILi16EEEEEENS5_IJS1Y_SC_EEEEEEENS4_17SM75_U32x4_LDSM_NENS4_14SM90_TMA_STOREES22_NS4_17SM90_U32x4_STSM_NENS4_39AutoVectorizingCopyWithAssumedAlignmentILi128EEEEEEvvEEEEvNT_6ParamsE,"",@"SHT_CUDA_INFO"
	.sectionflags	@""
	.align	4


	//----- nvinfo : EIATTR_CUDA_API_VERSION
	.align		4
        /*0000*/ 	.byte	0x04, 0x37
        /*0002*/ 	.short	(.L_31 - .L_30)
.L_30:
        /*0004*/ 	.word	0x00000082


	//----- nvinfo : EIATTR_KPARAM_INFO
	.align		4
.L_31:
        /*0008*/ 	.byte	0x04, 0x17
        /*000a*/ 	.short	(.L_33 - .L_32)
.L_32:
        /*000c*/ 	.word	0x00000000
        /*0010*/ 	.short	0x0000
        /*0012*/ 	.short	0x0000
        /*0014*/ 	.byte	0x00, 0xf0, 0x01, 0x20


	//----- nvinfo : EIATTR_AT_ENTRY_FRAGMENTS
	.align		4
.L_33:
        /*0018*/ 	.byte	0x04, 0x4f
        /*001a*/ 	.short	(.L_35 - .L_34)


	//   ....[0]....
.L_34:
        /*001c*/ 	.word	0x00000006


	//----- nvinfo : EIATTR_RESERVED_SMEM_USED
	.align		4
.L_35:
        /*0020*/ 	.byte	0x01, 0x41
	.zero		2


	//----- nvinfo : EIATTR_SPARSE_MMA_MASK
	.align		4
        /*0024*/ 	.byte	0x03, 0x50
        /*0026*/ 	.short	0x0000


	//----- nvinfo : EIATTR_TCGEN05_1CTA_USED
	.align		4
        /*0028*/ 	.byte	0x01, 0x51
	.zero		2


	//----- nvinfo : EIATTR_MAXREG_COUNT
	.align		4
        /*002c*/ 	.byte	0x03, 0x1b
        /*002e*/ 	.short	0x00ff


	//----- nvinfo : EIATTR_NUM_BARRIERS
	.align		4
        /*0030*/ 	.byte	0x02, 0x4c
        /*0032*/ 	.byte	0x07
	.zero		1


	//----- nvinfo : EIATTR_EXTERNS
	.align		4
        /*0034*/ 	.byte	0x04, 0x0f
        /*0036*/ 	.short	(.L_37 - .L_36)


	//   ....[0]....
	.align		4
.L_36:
        /*0038*/ 	.word	index@(__assertfail)


	//----- nvinfo : EIATTR_MERCURY_ISA_VERSION
	.align		4
.L_37:
        /*003c*/ 	.byte	0x03, 0x5f
        /*003e*/ 	.short	0x0101


	//----- nvinfo : EIATTR_INT_WARP_WIDE_INSTR_OFFSETS
	.align		4
        /*0040*/ 	.byte	0x04, 0x31
        /*0042*/ 	.short	(.L_39 - .L_38)


	//   ....[0]....
.L_38:
        /*0044*/ 	.word	0x00004d70


	//   ....[1]....
        /*0048*/ 	.word	0x00004da0


	//   ....[2]....
        /*004c*/ 	.word	0x00004dc0


	//   ....[3]....
        /*0050*/ 	.word	0x000059d0


	//   ....[4]....
        /*0054*/ 	.word	0x00005af0


	//   ....[5]....
        /*0058*/ 	.word	0x00005ba0


	//   ....[6]....
        /*005c*/ 	.word	0x00005bf0


	//----- nvinfo : EIATTR_COOP_GROUP_MASK_REGIDS
	.align		4
.L_39:
        /*0060*/ 	.byte	0x04, 0x29
        /*0062*/ 	.short	(.L_41 - .L_40)


	//   ....[0]....
.L_40:
        /*0064*/ 	.word	0xffffffff


	//   ....[1]....
        /*0068*/ 	.word	0xffffffff


	//   ....[2]....
        /*006c*/ 	.word	0xffffffff


	//   ....[3]....
        /*0070*/ 	.word	0xffffffff


	//   ....[4]....
        /*0074*/ 	.word	0xffffffff


	//   ....[5]....
        /*0078*/ 	.word	0xffffffff


	//   ....[6]....
        /*007c*/ 	.word	0xffffffff


	//   ....[7]....
        /*0080*/ 	.word	0xffffffff


	//   ....[8]....
        /*0084*/ 	.word	0xffffffff


	//   ....[9]....
        /*0088*/ 	.word	0xffffffff


	//   ....[10]....
        /*008c*/ 	.word	0xffffffff


	//   ....[11]....
        /*0090*/ 	.word	0xffffffff


	//   ....[12]....
        /*0094*/ 	.word	0xffffffff


	//   ....[13]....
        /*0098*/ 	.word	0xffffffff


	//----- nvinfo : EIATTR_COOP_GROUP_INSTR_OFFSETS
	.align		4
.L_41:
        /*009c*/ 	.byte	0x04, 0x28
        /*009e*/ 	.short	(.L_43 - .L_42)


	//   ....[0]....
.L_42:
        /*00a0*/ 	.word	0x00000080


	//   ....[1]....
        /*00a4*/ 	.word	0x000004e0


	//   ....[2]....
        /*00a8*/ 	.word	0x000009e0


	//   ....[3]....
        /*00ac*/ 	.word	0x00000b40


	//   ....[4]....
        /*00b0*/ 	.word	0x00000c40


	//   ....[5]....
        /*00b4*/ 	.word	0x00000db0


	//   ....[6]....
        /*00b8*/ 	.word	0x00000f50


	//   ....[7]....
        /*00bc*/ 	.word	0x00001110


	//   ....[8]....
        /*00c0*/ 	.word	0x00002310


	//   ....[9]....
        /*00c4*/ 	.word	0x00004050


	//   ....[10]....
        /*00c8*/ 	.word	0x00004260


	//   ....[11]....
        /*00cc*/ 	.word	0x00004290


	//   ....[12]....
        /*00d0*/ 	.word	0x00004c50


	//   ....[13]....
        /*00d4*/ 	.word	0x00004e80


	//----- nvinfo : EIATTR_VRC_CTA_INIT_COUNT
	.align		4
.L_43:
        /*00d8*/ 	.byte	0x02, 0x4a
        /*00da*/ 	.byte	0x80
	.zero		1


	//----- nvinfo : EIATTR_SYSCALL_OFFSETS
	.align		4
        /*00dc*/ 	.byte	0x04, 0x46
        /*00de*/ 	.short	(.L_45 - .L_44)


	//   ....[0]....
.L_44:
        /*00e0*/ 	.word	0x00006780


	//   ....[1]....
        /*00e4*/ 	.word	0x00006870


	//   ....[2]....
        /*00e8*/ 	.word	0x00006ff0


	//   ....[3]....
        /*00ec*/ 	.word	0x00007160


	//   ....[4]....
        /*00f0*/ 	.word	0x000072d0


	//----- nvinfo : EIATTR_MBARRIER_INSTR_OFFSETS
	.align		4
.L_45:
        /*00f4*/ 	.byte	0x04, 0x39
        /*00f6*/ 	.short	(.L_47 - .L_46)


	//   ....[0]....
.L_46:
        /*00f8*/ 	.word	0x00000600
        /*00fc*/ 	.word	0x000000ff
        /*0100*/ 	.word	0x00000000
        /*0104*/ 	.short	0x0100
        /*0106*/ 	.byte	0x04
	.zero		1


	//   ....[1]....
        /*0108*/ 	.word	0x00000610
        /*010c*/ 	.word	0x000000ff
        /*0110*/ 	.word	0x000000f0
        /*0114*/ 	.short	0x0100
        /*0116*/ 	.byte	0x04
	.zero		1


	//   ....[2]....
        /*0118*/ 	.word	0x00000620
        /*011c*/ 	.word	0x000000ff
        /*0120*/ 	.word	0x00000008
        /*0124*/ 	.short	0x0100
        /*0126*/ 	.byte	0x04
	.zero		1


	//   ....[3]....
        /*0128*/ 	.word	0x00000630
        /*012c*/ 	.word	0x000000ff
        /*0130*/ 	.word	0x000000f8
        /*0134*/ 	.short	0x0100
        /*0136*/ 	.byte	0x04
	.zero		1


	//   ....[4]....
        /*0138*/ 	.word	0x00000640
        /*013c*/ 	.word	0x000000ff
        /*0140*/ 	.word	0x00000010
        /*0144*/ 	.short	0x0100
        /*0146*/ 	.byte	0x04
	.zero		1


	//   ....[5]....
        /*0148*/ 	.word	0x00000650
        /*014c*/ 	.word	0x000000ff
        /*0150*/ 	.word	0x00000100
        /*0154*/ 	.short	0x0100
        /*0156*/ 	.byte	0x04
	.zero		1


	//   ....[6]....
        /*0158*/ 	.word	0x00000660
        /*015c*/ 	.word	0x000000ff
        /*0160*/ 	.word	0x00000018
        /*0164*/ 	.short	0x0100
        /*0166*/ 	.byte	0x04
	.zero		1


	//   ....[7]....
        /*0168*/ 	.word	0x00000670
        /*016c*/ 	.word	0x000000ff
        /*0170*/ 	.word	0x00000108
        /*0174*/ 	.short	0x0100
        /*0176*/ 	.byte	0x04
	.zero		1


	//   ....[8]....
        /*0178*/ 	.word	0x00000680
        /*017c*/ 	.word	0x000000ff
        /*0180*/ 	.word	0x00000020
        /*0184*/ 	.short	0x0100
        /*0186*/ 	.byte	0x04
	.zero		1


	//   ....[9]....
        /*0188*/ 	.word	0x00000690
        /*018c*/ 	.word	0x000000ff
        /*0190*/ 	.word	0x00000110
        /*0194*/ 	.short	0x0100
        /*0196*/ 	.byte	0x04
	.zero		1


	//   ....[10]....
        /*0198*/ 	.word	0x000006a0
        /*019c*/ 	.word	0x000000ff
        /*01a0*/ 	.word	0x00000028
        /*01a4*/ 	.short	0x0100
        /*01a6*/ 	.byte	0x04
	.zero		1


	//   ....[11]....
        /*01a8*/ 	.word	0x000006b0
        /*01ac*/ 	.word	0x000000ff
        /*01b0*/ 	.word	0x00000118
        /*01b4*/ 	.short	0x0100
        /*01b6*/ 	.byte	0x04
	.zero		1


	//   ....[12]....
        /*01b8*/ 	.word	0x000006c0
        /*01bc*/ 	.word	0x000000ff
        /*01c0*/ 	.word	0x00000030
        /*01c4*/ 	.short	0x0100
        /*01c6*/ 	.byte	0x04
	.zero		1


	//   ....[13]....
        /*01c8*/ 	.word	0x000006d0
        /*01cc*/ 	.word	0x000000ff
        /*01d0*/ 	.word	0x00000120
        /*01d4*/ 	.short	0x0100
        /*01d6*/ 	.byte	0x04
	.zero		1


	//   ....[14]....
        /*01d8*/ 	.word	0x000006e0
        /*01dc*/ 	.word	0x000000ff
        /*01e0*/ 	.word	0x00000038
        /*01e4*/ 	.short	0x0100
        /*01e6*/ 	.byte	0x04
	.zero		1


	//   ....[15]....
        /*01e8*/ 	.word	0x000006f0
        /*01ec*/ 	.word	0x000000ff
        /*01f0*/ 	.word	0x00000128
        /*01f4*/ 	.short	0x0100
        /*01f6*/ 	.byte	0x04
	.zero		1


	//   ....[16]....
        /*01f8*/ 	.word	0x00000700
        /*01fc*/ 	.word	0x000000ff
        /*0200*/ 	.word	0x00000040
        /*0204*/ 	.short	0x0100
        /*0206*/ 	.byte	0x04
	.zero		1


	//   ....[17]....
        /*0208*/ 	.word	0x00000710
        /*020c*/ 	.word	0x000000ff
        /*0210*/ 	.word	0x00000130
        /*0214*/ 	.short	0x0100
        /*0216*/ 	.byte	0x04
	.zero		1


	//   ....[18]....
        /*0218*/ 	.word	0x00000720
        /*021c*/ 	.word	0x000000ff
        /*0220*/ 	.word	0x00000048
        /*0224*/ 	.short	0x0100
        /*0226*/ 	.byte	0x04
	.zero		1


	//   ....[19]....
        /*0228*/ 	.word	0x00000730
        /*022c*/ 	.word	0x000000ff
        /*0230*/ 	.word	0x00000138
        /*0234*/ 	.short	0x0100
        /*0236*/ 	.byte	0x04
	.zero		1


	//   ....[20]....
        /*0238*/ 	.word	0x00000740
        /*023c*/ 	.word	0x000000ff
        /*0240*/ 	.word	0x00000050
        /*0244*/ 	.short	0x0100
        /*0246*/ 	.byte	0x04
	.zero		1


	//   ....[21]....
        /*0248*/ 	.word	0x00000750
        /*024c*/ 	.word	0x000000ff
        /*0250*/ 	.word	0x00000140
        /*0254*/ 	.short	0x0100
        /*0256*/ 	.byte	0x04
	.zero		1


	//   ....[22]....
        /*0258*/ 	.word	0x00000760
        /*025c*/ 	.word	0x000000ff
        /*0260*/ 	.word	0x00000058
        /*0264*/ 	.short	0x0100
        /*0266*/ 	.byte	0x04
	.zero		1


	//   ....[23]....
        /*0268*/ 	.word	0x00000770
        /*026c*/ 	.word	0x000000ff
        /*0270*/ 	.word	0x00000148
        /*0274*/ 	.short	0x0100
        /*0276*/ 	.byte	0x04
	.zero		1


	//   ....[24]....
        /*0278*/ 	.word	0x00000780
        /*027c*/ 	.word	0x000000ff
        /*0280*/ 	.word	0x00000060
        /*0284*/ 	.short	0x0100
        /*0286*/ 	.byte	0x04
	.zero		1


	//   ....[25]....
        /*0288*/ 	.word	0x00000790
        /*028c*/ 	.word	0x000000ff
        /*0290*/ 	.word	0x00000150
        /*0294*/ 	.short	0x0100
        /*0296*/ 	.byte	0x04
	.zero		1


	//   ....[26]....
        /*0298*/ 	.word	0x000007a0
        /*029c*/ 	.word	0x000000ff
        /*02a0*/ 	.word	0x00000068
        /*02a4*/ 	.short	0x0100
        /*02a6*/ 	.byte	0x04
	.zero		1


	//   ....[27]....
        /*02a8*/ 	.word	0x000007b0
        /*02ac*/ 	.word	0x000000ff
        /*02b0*/ 	.word	0x00000158
        /*02b4*/ 	.short	0x0100
        /*02b6*/ 	.byte	0x04
	.zero		1


	//   ....[28]....
        /*02b8*/ 	.word	0x000007c0
        /*02bc*/ 	.word	0x000000ff
        /*02c0*/ 	.word	0x00000070
        /*02c4*/ 	.short	0x0100
        /*02c6*/ 	.byte	0x04
	.zero		1


	//   ....[29]....
        /*02c8*/ 	.word	0x000007d0
        /*02cc*/ 	.word	0x000000ff
        /*02d0*/ 	.word	0x00000160
        /*02d4*/ 	.short	0x0100
        /*02d6*/ 	.byte	0x04
	.zero		1


	//   ....[30]....
        /*02d8*/ 	.word	0x000007e0
        /*02dc*/ 	.word	0x000000ff
        /*02e0*/ 	.word	0x00000078
        /*02e4*/ 	.short	0x0100
        /*02e6*/ 	.byte	0x04
	.zero		1


	//   ....[31]....
        /*02e8*/ 	.word	0x000007f0
        /*02ec*/ 	.word	0x000000ff
        /*02f0*/ 	.word	0x00000168
        /*02f4*/ 	.short	0x0100
        /*02f6*/ 	.byte	0x04
	.zero		1


	//   ....[32]....
        /*02f8*/ 	.word	0x00000800
        /*02fc*/ 	.word	0x000000ff
        /*0300*/ 	.word	0x00000080
        /*0304*/ 	.short	0x0100
        /*0306*/ 	.byte	0x04
	.zero		1


	//   ....[33]....
        /*0308*/ 	.word	0x00000810
        /*030c*/ 	.word	0x000000ff
        /*0310*/ 	.word	0x00000170
        /*0314*/ 	.short	0x0100
        /*0316*/ 	.byte	0x04
	.zero		1


	//   ....[34]....
        /*0318*/ 	.word	0x00000820
        /*031c*/ 	.word	0x000000ff
        /*0320*/ 	.word	0x00000088
        /*0324*/ 	.short	0x0100
        /*0326*/ 	.byte	0x04
	.zero		1


	//   ....[35]....
        /*0328*/ 	.word	0x00000830
        /*032c*/ 	.word	0x000000ff
        /*0330*/ 	.word	0x00000178
        /*0334*/ 	.short	0x0100
        /*0336*/ 	.byte	0x04
	.zero		1


	//   ....[36]....
        /*0338*/ 	.word	0x00000840
        /*033c*/ 	.word	0x000000ff
        /*0340*/ 	.word	0x00000090
        /*0344*/ 	.short	0x0100
        /*0346*/ 	.byte	0x04
	.zero		1


	//   ....[37]....
        /*0348*/ 	.word	0x00000850
        /*034c*/ 	.word	0x000000ff
        /*0350*/ 	.word	0x00000180
        /*0354*/ 	.short	0x0100
        /*0356*/ 	.byte	0x04
	.zero		1


	//   ....[38]....
        /*0358*/ 	.word	0x00000860
        /*035c*/ 	.word	0x000000ff
        /*0360*/ 	.word	0x00000098
        /*0364*/ 	.short	0x0100
        /*0366*/ 	.byte	0x04
	.zero		1


	//   ....[39]....
        /*0368*/ 	.word	0x00000870
        /*036c*/ 	.word	0x000000ff
        /*0370*/ 	.word	0x00000188
        /*0374*/ 	.short	0x0100
        /*0376*/ 	.byte	0x04
	.zero		1


	//   ....[40]....
        /*0378*/ 	.word	0x00000880
        /*037c*/ 	.word	0x000000ff
        /*0380*/ 	.word	0x000000a0
        /*0384*/ 	.short	0x0100
        /*0386*/ 	.byte	0x04
	.zero		1


	//   ....[41]....
        /*0388*/ 	.word	0x00000890
        /*038c*/ 	.word	0x000000ff
        /*0390*/ 	.word	0x00000190
        /*0394*/ 	.short	0x0100
        /*0396*/ 	.byte	0x04
	.zero		1


	//   ....[42]....
        /*0398*/ 	.word	0x000008a0
        /*039c*/ 	.word	0x000000ff
        /*03a0*/ 	.word	0x000000a8
        /*03a4*/ 	.short	0x0100
        /*03a6*/ 	.byte	0x04
	.zero		1


	//   ....[43]....
        /*03a8*/ 	.word	0x000008b0
        /*03ac*/ 	.word	0x000000ff
        /*03b0*/ 	.word	0x00000198
        /*03b4*/ 	.short	0x0100
        /*03b6*/ 	.byte	0x04
	.zero		1


	//   ....[44]....
        /*03b8*/ 	.word	0x000008c0
        /*03bc*/ 	.word	0x000000ff
        /*03c0*/ 	.word	0x000000b0
        /*03c4*/ 	.short	0x0100
        /*03c6*/ 	.byte	0x04
	.zero		1


	//   ....[45]....
        /*03c8*/ 	.word	0x000008d0
        /*03cc*/ 	.word	0x000000ff
        /*03d0*/ 	.word	0x000001a0
        /*03d4*/ 	.short	0x0100
        /*03d6*/ 	.byte	0x04
	.zero		1


	//   ....[46]....
        /*03d8*/ 	.word	0x000008e0
        /*03dc*/ 	.word	0x000000ff
        /*03e0*/ 	.word	0x000000b8
        /*03e4*/ 	.short	0x0100
        /*03e6*/ 	.byte	0x04
	.zero		1


	//   ....[47]....
        /*03e8*/ 	.word	0x000008f0
        /*03ec*/ 	.word	0x000000ff
        /*03f0*/ 	.word	0x000001a8
        /*03f4*/ 	.short	0x0100
        /*03f6*/ 	.byte	0x04
	.zero		1


	//   ....[48]....
        /*03f8*/ 	.word	0x00000900
        /*03fc*/ 	.word	0x000000ff
        /*0400*/ 	.word	0x000000c0
        /*0404*/ 	.short	0x0100
        /*0406*/ 	.byte	0x04
	.zero		1


	//   ....[49]....
        /*0408*/ 	.word	0x00000910
        /*040c*/ 	.word	0x000000ff
        /*0410*/ 	.word	0x000001b0
        /*0414*/ 	.short	0x0100
        /*0416*/ 	.byte	0x04
	.zero		1


	//   ....[50]....
        /*0418*/ 	.word	0x00000920
        /*041c*/ 	.word	0x000000ff
        /*0420*/ 	.word	0x000000c8
        /*0424*/ 	.short	0x0100
        /*0426*/ 	.byte	0x04
	.zero		1


	//   ....[51]....
        /*0428*/ 	.word	0x00000930
        /*042c*/ 	.word	0x000000ff
        /*0430*/ 	.word	0x000001b8
        /*0434*/ 	.short	0x0100
        /*0436*/ 	.byte	0x04
	.zero		1


	//   ....[52]....
        /*0438*/ 	.word	0x00000940
        /*043c*/ 	.word	0x000000ff
        /*0440*/ 	.word	0x000000d0
        /*0444*/ 	.short	0x0100
        /*0446*/ 	.byte	0x04
	.zero		1


	//   ....[53]....
        /*0448*/ 	.word	0x00000950
        /*044c*/ 	.word	0x000000ff
        /*0450*/ 	.word	0x000001c0
        /*0454*/ 	.short	0x0100
        /*0456*/ 	.byte	0x04
	.zero		1


	//   ....[54]....
        /*0458*/ 	.word	0x00000960
        /*045c*/ 	.word	0x000000ff
        /*0460*/ 	.word	0x000000d8
        /*0464*/ 	.short	0x0100
        /*0466*/ 	.byte	0x04
	.zero		1


	//   ....[55]....
        /*0468*/ 	.word	0x00000970
        /*046c*/ 	.word	0x000000ff
        /*0470*/ 	.word	0x000001c8
        /*0474*/ 	.short	0x0100
        /*0476*/ 	.byte	0x04
	.zero		1


	//   ....[56]....
        /*0478*/ 	.word	0x00000980
        /*047c*/ 	.word	0x000000ff
        /*0480*/ 	.word	0x000000e0
        /*0484*/ 	.short	0x0100
        /*0486*/ 	.byte	0x04
	.zero		1


	//   ....[57]....
        /*0488*/ 	.word	0x00000990
        /*048c*/ 	.word	0x000000ff
        /*0490*/ 	.word	0x000001d0
        /*0494*/ 	.short	0x0100
        /*0496*/ 	.byte	0x04
	.zero		1


	//   ....[58]....
        /*0498*/ 	.word	0x000009a0
        /*049c*/ 	.word	0x000000ff
        /*04a0*/ 	.word	0x000000e8
        /*04a4*/ 	.short	0x0100
        /*04a6*/ 	.byte	0x04
	.zero		1


	//   ....[59]....
        /*04a8*/ 	.word	0x000009b0
        /*04ac*/ 	.word	0x000000ff
        /*04b0*/ 	.word	0x000001d8
        /*04b4*/ 	.short	0x0100
        /*04b6*/ 	.byte	0x04
	.zero		1


	//   ....[60]....
        /*04b8*/ 	.word	0x00000af0
        /*04bc*/ 	.word	0x000000ff
        /*04c0*/ 	.word	0x000001e0
        /*04c4*/ 	.short	0x0100
        /*04c6*/ 	.byte	0x04
	.zero		1


	//   ....[61]....
        /*04c8*/ 	.word	0x00000b00
        /*04cc*/ 	.word	0x000000ff
        /*04d0*/ 	.word	0x000001f0
        /*04d4*/ 	.short	0x0100
        /*04d6*/ 	.byte	0x04
	.zero		1


	//   ....[62]....
        /*04d8*/ 	.word	0x00000b10
        /*04dc*/ 	.word	0x000000ff
        /*04e0*/ 	.word	0x000001e8
        /*04e4*/ 	.short	0x0100
        /*04e6*/ 	.byte	0x04
	.zero		1


	//   ....[63]....
        /*04e8*/ 	.word	0x00000b20
        /*04ec*/ 	.word	0x000000ff
        /*04f0*/ 	.word	0x000001f8
        /*04f4*/ 	.short	0x0100
        /*04f6*/ 	.byte	0x04
	.zero		1


	//   ....[64]....
        /*04f8*/ 	.word	0x00000c10
        /*04fc*/ 	.word	0x000000ff
        /*0500*/ 	.word	0x00000200
        /*0504*/ 	.short	0x0100
        /*0506*/ 	.byte	0x06
	.zero		1


	//   ....[65]....
        /*0508*/ 	.word	0x00000c20
        /*050c*/ 	.word	0x000000ff
        /*0510*/ 	.word	0x00000208
        /*0514*/ 	.short	0x0100
        /*0516*/ 	.byte	0x06
	.zero		1


	//   ....[66]....
        /*0518*/ 	.word	0x00000d60
        /*051c*/ 	.word	0x000000ff
        /*0520*/ 	.word	0x00000210
        /*0524*/ 	.short	0x0100
        /*0526*/ 	.byte	0x06
	.zero		1


	//   ....[67]....
        /*0528*/ 	.word	0x00000d70
        /*052c*/ 	.word	0x000000ff
        /*0530*/ 	.word	0x00000220
        /*0534*/ 	.short	0x0100
        /*0536*/ 	.byte	0x06
	.zero		1


	//   ....[68]....
        /*0538*/ 	.word	0x00000d80
        /*053c*/ 	.word	0x000000ff
        /*0540*/ 	.word	0x00000218
        /*0544*/ 	.short	0x0100
        /*0546*/ 	.byte	0x06
	.zero		1


	//   ....[69]....
        /*0548*/ 	.word	0x00000d90
        /*054c*/ 	.word	0x000000ff
        /*0550*/ 	.word	0x00000228
        /*0554*/ 	.short	0x0100
        /*0556*/ 	.byte	0x06
	.zero		1


	//   ....[70]....
        /*0558*/ 	.word	0x00000ec0
        /*055c*/ 	.word	0x000000ff
        /*0560*/ 	.word	0x00000230
        /*0564*/ 	.short	0x0100
        /*0566*/ 	.byte	0x04
	.zero		1


	//   ....[71]....
        /*0568*/ 	.word	0x00000ed0
        /*056c*/ 	.word	0x000000ff
        /*0570*/ 	.word	0x00000250
        /*0574*/ 	.short	0x0100
        /*0576*/ 	.byte	0x04
	.zero		1


	//   ....[72]....
        /*0578*/ 	.word	0x00000ee0
        /*057c*/ 	.word	0x000000ff
        /*0580*/ 	.word	0x00000238
        /*0584*/ 	.short	0x0100
        /*0586*/ 	.byte	0x04
	.zero		1


	//   ....[73]....
        /*0588*/ 	.word	0x00000ef0
        /*058c*/ 	.word	0x000000ff
        /*0590*/ 	.word	0x00000258
        /*0594*/ 	.short	0x0100
        /*0596*/ 	.byte	0x04
	.zero		1


	//   ....[74]....
        /*0598*/ 	.word	0x00000f00
        /*059c*/ 	.word	0x000000ff
        /*05a0*/ 	.word	0x00000240
        /*05a4*/ 	.short	0x0100
        /*05a6*/ 	.byte	0x04
	.zero		1


	//   ....[75]....
        /*05a8*/ 	.word	0x00000f10
        /*05ac*/ 	.word	0x000000ff
        /*05b0*/ 	.word	0x00000260
        /*05b4*/ 	.short	0x0100
        /*05b6*/ 	.byte	0x04
	.zero		1


	//   ....[76]....
        /*05b8*/ 	.word	0x00000f20
        /*05bc*/ 	.word	0x000000ff
        /*05c0*/ 	.word	0x00000248
        /*05c4*/ 	.short	0x0100
        /*05c6*/ 	.byte	0x04
	.zero		1


	//   ....[77]....
        /*05c8*/ 	.word	0x00000f30
        /*05cc*/ 	.word	0x000000ff
        /*05d0*/ 	.word	0x00000268
        /*05d4*/ 	.short	0x0100
        /*05d6*/ 	.byte	0x04
	.zero		1


	//   ....[78]....
        /*05d8*/ 	.word	0x00001020
        /*05dc*/ 	.word	0x000000ff
        /*05e0*/ 	.word	0x00000270
        /*05e4*/ 	.short	0x0100
        /*05e6*/ 	.byte	0x04
	.zero		1


	//   ....[79]....
        /*05e8*/ 	.word	0x00001030
        /*05ec*/ 	.word	0x000000ff
        /*05f0*/ 	.word	0x00000280
        /*05f4*/ 	.short	0x0100
        /*05f6*/ 	.byte	0x04
	.zero		1


	//   ....[80]....
        /*05f8*/ 	.word	0x00001040
        /*05fc*/ 	.word	0x000000ff
        /*0600*/ 	.word	0x00000278
        /*0604*/ 	.short	0x0100
        /*0606*/ 	.byte	0x04
	.zero		1


	//   ....[81]....
        /*0608*/ 	.word	0x00001050
        /*060c*/ 	.word	0x000000ff
        /*0610*/ 	.word	0x00000288
        /*0614*/ 	.short	0x0100
        /*0616*/ 	.byte	0x04
	.zero		1


	//   ....[82]....
        /*0618*/ 	.word	0x00001bb0
        /*061c*/ 	.word	0x00000000
        /*0620*/ 	.word	0x00000280
        /*0624*/ 	.short	0x010a
        /*0626*/ 	.byte	0xff
	.zero		1


	//   ....[83]....
        /*0628*/ 	.word	0x00001be0
        /*062c*/ 	.word	0x00000000
        /*0630*/ 	.word	0x00000270
        /*0634*/ 	.short	0x0101
        /*0636*/ 	.byte	0xff
	.zero		1


	//   ....[84]....
        /*0638*/ 	.word	0x00001c90
        /*063c*/ 	.word	0x000000ff
        /*0640*/ 	.word	0x000000f0
        /*0644*/ 	.short	0x010a
        /*0646*/ 	.byte	0x06
	.zero		1


	//   ....[85]....
        /*0648*/ 	.word	0x00001d10
        /*064c*/ 	.word	0x000000ff
        /*0650*/ 	.word	0x000000f0
        /*0654*/ 	.short	0x010a
        /*0656*/ 	.byte	0x21
	.zero		1


	//   ....[86]....
        /*0658*/ 	.word	0x00001ea0
        /*065c*/ 	.word	0x000000ff
        /*0660*/ 	.word	0x000000f0
        /*0664*/ 	.short	0x010a
        /*0666*/ 	.byte	0x06
	.zero		1


	//   ....[87]....
        /*0668*/ 	.word	0x00001fd0
        /*066c*/ 	.word	0x000000ff
        /*0670*/ 	.word	0x00000208
        /*0674*/ 	.short	0x0101
        /*0676*/ 	.byte	0x0f
	.zero		1


	//   ....[88]....
        /*0678*/ 	.word	0x00001ff0
        /*067c*/ 	.word	0x000000ff
        /*0680*/ 	.word	0x000000f0
        /*0684*/ 	.short	0x010a
        /*0686*/ 	.byte	0x06
	.zero		1


	//   ....[89]....
        /*0688*/ 	.word	0x00002070
        /*068c*/ 	.word	0x000000ff
        /*0690*/ 	.word	0x000000f0
        /*0694*/ 	.short	0x010a
        /*0696*/ 	.byte	0x09
	.zero		1


	//   ....[90]....
        /*0698*/ 	.word	0x00002200
        /*069c*/ 	.word	0x000000ff
        /*06a0*/ 	.word	0x000000f0
        /*06a4*/ 	.short	0x010a
        /*06a6*/ 	.byte	0x07
	.zero		1


	//   ....[91]....
        /*06a8*/ 	.word	0x00002340
        /*06ac*/ 	.word	0x00000003
        /*06b0*/ 	.word	0x00000210
        /*06b4*/ 	.short	0x010a
        /*06b6*/ 	.byte	0xff
	.zero		1


	//   ....[92]....
        /*06b8*/ 	.word	0x00002490
        /*06bc*/ 	.word	0x00000000
        /*06c0*/ 	.word	0x00000000
        /*06c4*/ 	.short	0x0101
        /*06c6*/ 	.byte	0xff
	.zero		1


	//   ....[93]....
        /*06c8*/ 	.word	0x00002a30
        /*06cc*/ 	.word	0x000000ff
        /*06d0*/ 	.word	0x00000000
        /*06d4*/ 	.short	0x010a
        /*06d6*/ 	.byte	0x04
	.zero		1


	//   ....[94]....
        /*06d8*/ 	.word	0x00002ac0
        /*06dc*/ 	.word	0x000000ff
        /*06e0*/ 	.word	0x00000000
        /*06e4*/ 	.short	0x010a
        /*06e6*/ 	.byte	0x05
	.zero		1


	//   ....[95]....
        /*06e8*/ 	.word	0x00002b50
        /*06ec*/ 	.word	0x000000ff
        /*06f0*/ 	.word	0x00000000
        /*06f4*/ 	.short	0x010a
        /*06f6*/ 	.byte	0x05
	.zero		1


	//   ....[96]....
        /*06f8*/ 	.word	0x00002be0
        /*06fc*/ 	.word	0x000000ff
        /*0700*/ 	.word	0x00000000
        /*0704*/ 	.short	0x010a
        /*0706*/ 	.byte	0x05
	.zero		1


	//   ....[97]....
        /*0708*/ 	.word	0x00002c70
        /*070c*/ 	.word	0x000000ff
        /*0710*/ 	.word	0x00000000
        /*0714*/ 	.short	0x010a
        /*0716*/ 	.byte	0x05
	.zero		1


	//   ....[98]....
        /*0718*/ 	.word	0x00002d00
        /*071c*/ 	.word	0x000000ff
        /*0720*/ 	.word	0x00000000
        /*0724*/ 	.short	0x010a
        /*0726*/ 	.byte	0x05
	.zero		1


	//   ....[99]....
        /*0728*/ 	.word	0x00002d90
        /*072c*/ 	.word	0x000000ff
        /*0730*/ 	.word	0x00000000
        /*0734*/ 	.short	0x010a
        /*0736*/ 	.byte	0x05
	.zero		1


	//   ....[100]....
        /*0738*/ 	.word	0x00002e20
        /*073c*/ 	.word	0x000000ff
        /*0740*/ 	.word	0x00000000
        /*0744*/ 	.short	0x010a
        /*0746*/ 	.byte	0x05
	.zero		1


	//   ....[101]....
        /*0748*/ 	.word	0x00002eb0
        /*074c*/ 	.word	0x000000ff
        /*0750*/ 	.word	0x00000000
        /*0754*/ 	.short	0x010a
        /*0756*/ 	.byte	0x05
	.zero		1


	//   ....[102]....
        /*0758*/ 	.word	0x00002f40
        /*075c*/ 	.word	0x000000ff
        /*0760*/ 	.word	0x00000000
        /*0764*/ 	.short	0x010a
        /*0766*/ 	.byte	0x05
	.zero		1


	//   ....[103]....
        /*0768*/ 	.word	0x00002fd0
        /*076c*/ 	.word	0x000000ff
        /*0770*/ 	.word	0x00000000
        /*0774*/ 	.short	0x010a
        /*0776*/ 	.byte	0x05
	.zero		1


	//   ....[104]....
        /*0778*/ 	.word	0x00003060
        /*077c*/ 	.word	0x000000ff
        /*0780*/ 	.word	0x00000000
        /*0784*/ 	.short	0x010a
        /*0786*/ 	.byte	0x05
	.zero		1


	//   ....[105]....
        /*0788*/ 	.word	0x000030f0
        /*078c*/ 	.word	0x000000ff
        /*0790*/ 	.word	0x00000000
        /*0794*/ 	.short	0x010a
        /*0796*/ 	.byte	0x05
	.zero		1


	//   ....[106]....
        /*0798*/ 	.word	0x00003180
        /*079c*/ 	.word	0x000000ff
        /*07a0*/ 	.word	0x00000000
        /*07a4*/ 	.short	0x010a
        /*07a6*/ 	.byte	0x05
	.zero		1


	//   ....[107]....
        /*07a8*/ 	.word	0x00003210
        /*07ac*/ 	.word	0x000000ff
        /*07b0*/ 	.word	0x00000000
        /*07b4*/ 	.short	0x010a
        /*07b6*/ 	.byte	0x05
	.zero		1


	//   ....[108]....
        /*07b8*/ 	.word	0x000032a0
        /*07bc*/ 	.word	0x000000ff
        /*07c0*/ 	.word	0x00000000
        /*07c4*/ 	.short	0x010a
        /*07c6*/ 	.byte	0x05
	.zero		1


	//   ....[109]....
        /*07c8*/ 	.word	0x00003330
        /*07cc*/ 	.word	0x000000ff
        /*07d0*/ 	.word	0x00000000
        /*07d4*/ 	.short	0x010a
        /*07d6*/ 	.byte	0x05
	.zero		1


	//   ....[110]....
        /*07d8*/ 	.word	0x000033c0
        /*07dc*/ 	.word	0x000000ff
        /*07e0*/ 	.word	0x00000000
        /*07e4*/ 	.short	0x010a
        /*07e6*/ 	.byte	0x05
	.zero		1


	//   ....[111]....
        /*07e8*/ 	.word	0x00003450
        /*07ec*/ 	.word	0x000000ff
        /*07f0*/ 	.word	0x00000000
        /*07f4*/ 	.short	0x010a
        /*07f6*/ 	.byte	0x05
	.zero		1


	//   ....[112]....
        /*07f8*/ 	.word	0x000034e0
        /*07fc*/ 	.word	0x000000ff
        /*0800*/ 	.word	0x00000000
        /*0804*/ 	.short	0x010a
        /*0806*/ 	.byte	0x05
	.zero		1


	//   ....[113]....
        /*0808*/ 	.word	0x00003570
        /*080c*/ 	.word	0x000000ff
        /*0810*/ 	.word	0x00000000
        /*0814*/ 	.short	0x010a
        /*0816*/ 	.byte	0x05
	.zero		1


	//   ....[114]....
        /*0818*/ 	.word	0x00003600
        /*081c*/ 	.word	0x000000ff
        /*0820*/ 	.word	0x00000000
        /*0824*/ 	.short	0x010a
        /*0826*/ 	.byte	0x05
	.zero		1


	//   ....[115]....
        /*0828*/ 	.word	0x00003690
        /*082c*/ 	.word	0x000000ff
        /*0830*/ 	.word	0x00000000
        /*0834*/ 	.short	0x010a
        /*0836*/ 	.byte	0x05
	.zero		1


	//   ....[116]....
        /*0838*/ 	.word	0x00003720
        /*083c*/ 	.word	0x000000ff
        /*0840*/ 	.word	0x00000000
        /*0844*/ 	.short	0x010a
        /*0846*/ 	.byte	0x05
	.zero		1


	//   ....[117]....
        /*0848*/ 	.word	0x000037b0
        /*084c*/ 	.word	0x000000ff
        /*0850*/ 	.word	0x00000000
        /*0854*/ 	.short	0x010a
        /*0856*/ 	.byte	0x05
	.zero		1


	//   ....[118]....
        /*0858*/ 	.word	0x00003840
        /*085c*/ 	.word	0x000000ff
        /*0860*/ 	.word	0x00000000
        /*0864*/ 	.short	0x010a
        /*0866*/ 	.byte	0x05
	.zero		1


	//   ....[119]....
        /*0868*/ 	.word	0x000038d0
        /*086c*/ 	.word	0x000000ff
        /*0870*/ 	.word	0x00000000
        /*0874*/ 	.short	0x010a
        /*0876*/ 	.byte	0x05
	.zero		1


	//   ....[120]....
        /*0878*/ 	.word	0x00003960
        /*087c*/ 	.word	0x000000ff
        /*0880*/ 	.word	0x00000000
        /*0884*/ 	.short	0x010a
        /*0886*/ 	.byte	0x05
	.zero		1


	//   ....[121]....
        /*0888*/ 	.word	0x000039f0
        /*088c*/ 	.word	0x000000ff
        /*0890*/ 	.word	0x00000000
        /*0894*/ 	.short	0x010a
        /*0896*/ 	.byte	0x05
	.zero		1


	//   ....[122]....
        /*0898*/ 	.word	0x00003a90
        /*089c*/ 	.word	0x00000000
        /*08a0*/ 	.word	0x00000000
        /*08a4*/ 	.short	0x010a
        /*08a6*/ 	.byte	0xff
	.zero		1


	//   ....[123]....
        /*08a8*/ 	.word	0x00003bb0
        /*08ac*/ 	.word	0x00000002
        /*08b0*/ 	.word	0x00000270
        /*08b4*/ 	.short	0x010a
        /*08b6*/ 	.byte	0xff
	.zero		1


	//   ....[124]....
        /*08b8*/ 	.word	0x00003c20
        /*08bc*/ 	.word	0x00000002
        /*08c0*/ 	.word	0x00000000
        /*08c4*/ 	.short	0x0101
        /*08c6*/ 	.byte	0xff
	.zero		1


	//   ....[125]....
        /*08c8*/ 	.word	0x00003c40
        /*08cc*/ 	.word	0x000000ff
        /*08d0*/ 	.word	0x00000220
        /*08d4*/ 	.short	0x010a
        /*08d6*/ 	.byte	0x04
	.zero		1


	//   ....[126]....
        /*08d8*/ 	.word	0x00003d60
        /*08dc*/ 	.word	0x00000002
        /*08e0*/ 	.word	0x00000210
        /*08e4*/ 	.short	0x010a
        /*08e6*/ 	.byte	0xff
	.zero		1


	//   ....[127]....
        /*08e8*/ 	.word	0x00003e60
        /*08ec*/ 	.word	0x00000002
        /*08f0*/ 	.word	0x00000000
        /*08f4*/ 	.short	0x0101
        /*08f6*/ 	.byte	0xff
	.zero		1


	//   ....[128]....
        /*08f8*/ 	.word	0x00003ef0
        /*08fc*/ 	.word	0x000000ff
        /*0900*/ 	.word	0x00000220
        /*0904*/ 	.short	0x0106
        /*0906*/ 	.byte	0x04
	.zero		1


	//   ....[129]....
        /*0908*/ 	.word	0x00003f10
        /*090c*/ 	.word	0x000000ff
        /*0910*/ 	.word	0x00000220
        /*0914*/ 	.short	0x010a
        /*0916*/ 	.byte	0x04
	.zero		1


	//   ....[130]....
        /*0918*/ 	.word	0x00003fa0
        /*091c*/ 	.word	0x000000ff
        /*0920*/ 	.word	0x00000220
        /*0924*/ 	.short	0x0106
        /*0926*/ 	.byte	0x06
	.zero		1


	//   ....[131]....
        /*0928*/ 	.word	0x00003fe0
        /*092c*/ 	.word	0x00000000
        /*0930*/ 	.word	0x00000220
        /*0934*/ 	.short	0x010a
        /*0936*/ 	.byte	0xff
	.zero		1


	//   ....[132]....
        /*0938*/ 	.word	0x000044f0
        /*093c*/ 	.word	0x00000000
        /*0940*/ 	.word	0x00000210
        /*0944*/ 	.short	0x010a
        /*0946*/ 	.byte	0xff
	.zero		1


	//   ....[133]....
        /*0948*/ 	.word	0x000045f0
        /*094c*/ 	.word	0x00000003
        /*0950*/ 	.word	0x00000000
        /*0954*/ 	.short	0x0101
        /*0956*/ 	.byte	0xff
	.zero		1


	//   ....[134]....
        /*0958*/ 	.word	0x00004600
        /*095c*/ 	.word	0x000000ff
        /*0960*/ 	.word	0x00000000
        /*0964*/ 	.short	0x010a
        /*0966*/ 	.byte	0x05
	.zero		1


	//   ....[135]....
        /*0968*/ 	.word	0x00004680
        /*096c*/ 	.word	0x000000ff
        /*0970*/ 	.word	0x00000250
        /*0974*/ 	.short	0x010a
        /*0976*/ 	.byte	0x17
	.zero		1


	//   ....[136]....
        /*0978*/ 	.word	0x00004750
        /*097c*/ 	.word	0x000000ff
        /*0980*/ 	.word	0x00000000
        /*0984*/ 	.short	0x010a
        /*0986*/ 	.byte	0x07
	.zero		1


	//   ....[137]....
        /*0988*/ 	.word	0x00004890
        /*098c*/ 	.word	0x000000ff
        /*0990*/ 	.word	0x00000000
        /*0994*/ 	.short	0x010a
        /*0996*/ 	.byte	0x06
	.zero		1


	//   ....[138]....
        /*0998*/ 	.word	0x00004a80
        /*099c*/ 	.word	0x000000ff
        /*09a0*/ 	.word	0x00000000
        /*09a4*/ 	.short	0x010a
        /*09a6*/ 	.byte	0x04
	.zero		1


	//   ....[139]....
        /*09a8*/ 	.word	0x00004b10
        /*09ac*/ 	.word	0x000000ff
        /*09b0*/ 	.word	0x00000000
        /*09b4*/ 	.short	0x010a
        /*09b6*/ 	.byte	0x05
	.zero		1


	//   ....[140]....
        /*09b8*/ 	.word	0x00004ba0
        /*09bc*/ 	.word	0x000000ff
        /*09c0*/ 	.word	0x00000000
        /*09c4*/ 	.short	0x010a
        /*09c6*/ 	.byte	0x05
	.zero		1


	//   ....[141]....
        /*09c8*/ 	.word	0x00004c30
        /*09cc*/ 	.word	0x000000ff
        /*09d0*/ 	.word	0x00000000
        /*09d4*/ 	.short	0x010a
        /*09d6*/ 	.byte	0x04
	.zero		1


	//   ....[142]....
        /*09d8*/ 	.word	0x00005110
        /*09dc*/ 	.word	0x00000003
        /*09e0*/ 	.word	0x00000210
        /*09e4*/ 	.short	0x010a
        /*09e6*/ 	.byte	0xff
	.zero		1


	//   ....[143]....
        /*09e8*/ 	.word	0x00005280
        /*09ec*/ 	.word	0x00000000
        /*09f0*/ 	.word	0x00000000
        /*09f4*/ 	.short	0x0101
        /*09f6*/ 	.byte	0xff
	.zero		1


	//   ....[144]....
        /*09f8*/ 	.word	0x00005730
        /*09fc*/ 	.word	0x000000ff
        /*0a00*/ 	.word	0x00000208
        /*0a04*/ 	.short	0x010a
        /*0a06*/ 	.byte	0x06
	.zero		1


	//   ....[145]....
        /*0a08*/ 	.word	0x00005900
        /*0a0c*/ 	.word	0x000000ff
        /*0a10*/ 	.word	0x000001f0
        /*0a14*/ 	.short	0x010a
        /*0a16*/ 	.byte	0x05
	.zero		1


	//   ....[146]....
        /*0a18*/ 	.word	0x00005c30
        /*0a1c*/ 	.word	0x000000ff
        /*0a20*/ 	.word	0x000001e0
        /*0a24*/ 	.short	0x010b
        /*0a26*/ 	.byte	0x05
	.zero		1


	//   ....[147]....
        /*0a28*/ 	.word	0x00005c40
        /*0a2c*/ 	.word	0x000000ff
        /*0a30*/ 	.word	0x00000000
        /*0a34*/ 	.short	0x0101
        /*0a36*/ 	.byte	0x04
	.zero		1


	//   ....[148]....
        /*0a38*/ 	.word	0x00005c90
        /*0a3c*/ 	.word	0x000000ff
        /*0a40*/ 	.word	0x00000000
        /*0a44*/ 	.short	0x010a
        /*0a46*/ 	.byte	0x04
	.zero		1


	//   ....[149]....
        /*0a48*/ 	.word	0x00005d30
        /*0a4c*/ 	.word	0x00000000
        /*0a50*/ 	.word	0x00000000
        /*0a54*/ 	.short	0x010a
        /*0a56*/ 	.byte	0xff
	.zero		1


	//   ....[150]....
        /*0a58*/ 	.word	0x00006040
        /*0a5c*/ 	.word	0x00000008
        /*0a60*/ 	.word	0x00000210
        /*0a64*/ 	.short	0x010a
        /*0a66*/ 	.byte	0xff
	.zero		1


	//   ....[151]....
        /*0a68*/ 	.word	0x000061c0
        /*0a6c*/ 	.word	0x00000000
        /*0a70*/ 	.word	0x00000000
        /*0a74*/ 	.short	0x0101
        /*0a76*/ 	.byte	0xff
	.zero		1


	//   ....[152]....
        /*0a78*/ 	.word	0x00006c00
        /*0a7c*/ 	.word	0x00000000
        /*0a80*/ 	.word	0x000001e0
        /*0a84*/ 	.short	0x010a
        /*0a86*/ 	.byte	0xff
	.zero		1


	//   ....[153]....
        /*0a88*/ 	.word	0x00006c20
        /*0a8c*/ 	.word	0x00000011
        /*0a90*/ 	.word	0x00000230
        /*0a94*/ 	.short	0x010a
        /*0a96*/ 	.byte	0xff
	.zero		1


	//   ....[154]....
        /*0a98*/ 	.word	0x00006d30
        /*0a9c*/ 	.word	0x00000000
        /*0aa0*/ 	.word	0x000001e0
        /*0aa4*/ 	.short	0x010a
        /*0aa6*/ 	.byte	0xff
	.zero		1


	//   ....[155]....
        /*0aa8*/ 	.word	0x00006ed0
        /*0aac*/ 	.word	0x00000011
        /*0ab0*/ 	.word	0x00000230
        /*0ab4*/ 	.short	0x010a
        /*0ab6*/ 	.byte	0xff
	.zero		1


	//   ....[156]....
        /*0ab8*/ 	.word	0x00007870
        /*0abc*/ 	.word	0x000000ff
        /*0ac0*/ 	.word	0x00000000
        /*0ac4*/ 	.short	0x0101
        /*0ac6*/ 	.byte	0x04
	.zero		1


	//   ....[157]....
        /*0ac8*/ 	.word	0x00007c00
        /*0acc*/ 	.word	0x00000000
        /*0ad0*/ 	.word	0x00000000
        /*0ad4*/ 	.short	0x0101
        /*0ad6*/ 	.byte	0xff
	.zero		1


	//   ....[158]....
        /*0ad8*/ 	.word	0x00007ea0
        /*0adc*/ 	.word	0x00000000
        /*0ae0*/ 	.word	0x00000280
        /*0ae4*/ 	.short	0x010a
        /*0ae6*/ 	.byte	0xff
	.zero		1


	//   ....[159]....
        /*0ae8*/ 	.word	0x00007f00
        /*0aec*/ 	.word	0x00000000
        /*0af0*/ 	.word	0x000000f0
        /*0af4*/ 	.short	0x010a
        /*0af6*/ 	.byte	0xff
	.zero		1


	//   ....[160]....
        /*0af8*/ 	.word	0x00007f60
        /*0afc*/ 	.word	0x00000000
        /*0b00*/ 	.word	0x000000f0
        /*0b04*/ 	.short	0x010a
        /*0b06*/ 	.byte	0xff
	.zero		1


	//   ....[161]....
        /*0b08*/ 	.word	0x00007fb0
        /*0b0c*/ 	.word	0x00000003
        /*0b10*/ 	.word	0x00000210
        /*0b14*/ 	.short	0x010a
        /*0b16*/ 	.byte	0xff
	.zero		1


	//   ....[162]....
        /*0b18*/ 	.word	0x00008010
        /*0b1c*/ 	.word	0x00000000
        /*0b20*/ 	.word	0x00000000
        /*0b24*/ 	.short	0x010a
        /*0b26*/ 	.byte	0xff
	.zero		1


	//   ....[163]....
        /*0b28*/ 	.word	0x00008070
        /*0b2c*/ 	.word	0x00000000
        /*0b30*/ 	.word	0x00000000
        /*0b34*/ 	.short	0x010a
        /*0b36*/ 	.byte	0xff
	.zero		1


	//   ....[164]....
        /*0b38*/ 	.word	0x000080d0
        /*0b3c*/ 	.word	0x00000000
        /*0b40*/ 	.word	0x00000000
        /*0b44*/ 	.short	0x010a
        /*0b46*/ 	.byte	0xff
	.zero		1


	//   ....[165]....
        /*0b48*/ 	.word	0x00008130
        /*0b4c*/ 	.word	0x00000000
        /*0b50*/ 	.word	0x00000000
        /*0b54*/ 	.short	0x010a
        /*0b56*/ 	.byte	0xff
	.zero		1


	//   ....[166]....
        /*0b58*/ 	.word	0x00008190
        /*0b5c*/ 	.word	0x00000000
        /*0b60*/ 	.word	0x00000000
        /*0b64*/ 	.short	0x010a
        /*0b66*/ 	.byte	0xff
	.zero		1


	//   ....[167]....
        /*0b68*/ 	.word	0x000081f0
        /*0b6c*/ 	.word	0x00000000
        /*0b70*/ 	.word	0x00000000
        /*0b74*/ 	.short	0x010a
        /*0b76*/ 	.byte	0xff
	.zero		1


	//   ....[168]....
        /*0b78*/ 	.word	0x00008250
        /*0b7c*/ 	.word	0x00000000
        /*0b80*/ 	.word	0x00000000
        /*0b84*/ 	.short	0x010a
        /*0b86*/ 	.byte	0xff
	.zero		1


	//   ....[169]....
        /*0b88*/ 	.word	0x000082b0
        /*0b8c*/ 	.word	0x00000000
        /*0b90*/ 	.word	0x00000000
        /*0b94*/ 	.short	0x010a
        /*0b96*/ 	.byte	0xff
	.zero		1


	//   ....[170]....
        /*0b98*/ 	.word	0x00008310
        /*0b9c*/ 	.word	0x00000000
        /*0ba0*/ 	.word	0x00000000
        /*0ba4*/ 	.short	0x010a
        /*0ba6*/ 	.byte	0xff
	.zero		1


	//   ....[171]....
        /*0ba8*/ 	.word	0x00008370
        /*0bac*/ 	.word	0x00000000
        /*0bb0*/ 	.word	0x00000000
        /*0bb4*/ 	.short	0x010a
        /*0bb6*/ 	.byte	0xff
	.zero		1


	//   ....[172]....
        /*0bb8*/ 	.word	0x000083d0
        /*0bbc*/ 	.word	0x00000000
        /*0bc0*/ 	.word	0x00000000
        /*0bc4*/ 	.short	0x010a
        /*0bc6*/ 	.byte	0xff
	.zero		1


	//   ....[173]....
        /*0bc8*/ 	.word	0x00008430
        /*0bcc*/ 	.word	0x00000000
        /*0bd0*/ 	.word	0x00000000
        /*0bd4*/ 	.short	0x010a
        /*0bd6*/ 	.byte	0xff
	.zero		1


	//   ....[174]....
        /*0bd8*/ 	.word	0x00008490
        /*0bdc*/ 	.word	0x00000000
        /*0be0*/ 	.word	0x00000000
        /*0be4*/ 	.short	0x010a
        /*0be6*/ 	.byte	0xff
	.zero		1


	//   ....[175]....
        /*0be8*/ 	.word	0x000084f0
        /*0bec*/ 	.word	0x00000000
        /*0bf0*/ 	.word	0x00000000
        /*0bf4*/ 	.short	0x010a
        /*0bf6*/ 	.byte	0xff
	.zero		1


	//   ....[176]....
        /*0bf8*/ 	.word	0x00008550
        /*0bfc*/ 	.word	0x00000000
        /*0c00*/ 	.word	0x00000000
        /*0c04*/ 	.short	0x010a
        /*0c06*/ 	.byte	0xff
	.zero		1


	//   ....[177]....
        /*0c08*/ 	.word	0x000085b0
        /*0c0c*/ 	.word	0x00000000
        /*0c10*/ 	.word	0x00000000
        /*0c14*/ 	.short	0x010a
        /*0c16*/ 	.byte	0xff
	.zero		1


	//   ....[178]....
        /*0c18*/ 	.word	0x00008610
        /*0c1c*/ 	.word	0x00000000
        /*0c20*/ 	.word	0x00000000
        /*0c24*/ 	.short	0x010a
        /*0c26*/ 	.byte	0xff
	.zero		1


	//   ....[179]....
        /*0c28*/ 	.word	0x00008670
        /*0c2c*/ 	.word	0x00000000
        /*0c30*/ 	.word	0x00000000
        /*0c34*/ 	.short	0x010a
        /*0c36*/ 	.byte	0xff
	.zero		1


	//   ....[180]....
        /*0c38*/ 	.word	0x000086d0
        /*0c3c*/ 	.word	0x00000000
        /*0c40*/ 	.word	0x00000000
        /*0c44*/ 	.short	0x010a
        /*0c46*/ 	.byte	0xff
	.zero		1


	//   ....[181]....
        /*0c48*/ 	.word	0x00008730
        /*0c4c*/ 	.word	0x00000000
        /*0c50*/ 	.word	0x00000000
        /*0c54*/ 	.short	0x010a
        /*0c56*/ 	.byte	0xff
	.zero		1


	//   ....[182]....
        /*0c58*/ 	.word	0x00008790
        /*0c5c*/ 	.word	0x00000000
        /*0c60*/ 	.word	0x00000000
        /*0c64*/ 	.short	0x010a
        /*0c66*/ 	.byte	0xff
	.zero		1


	//   ....[183]....
        /*0c68*/ 	.word	0x000087f0
        /*0c6c*/ 	.word	0x00000000
        /*0c70*/ 	.word	0x00000000
        /*0c74*/ 	.short	0x010a
        /*0c76*/ 	.byte	0xff
	.zero		1


	//   ....[184]....
        /*0c78*/ 	.word	0x00008850
        /*0c7c*/ 	.word	0x00000000
        /*0c80*/ 	.word	0x00000000
        /*0c84*/ 	.short	0x010a
        /*0c86*/ 	.byte	0xff
	.zero		1


	//   ....[185]....
        /*0c88*/ 	.word	0x000088b0
        /*0c8c*/ 	.word	0x00000000
        /*0c90*/ 	.word	0x00000000
        /*0c94*/ 	.short	0x010a
        /*0c96*/ 	.byte	0xff
	.zero		1


	//   ....[186]....
        /*0c98*/ 	.word	0x00008910
        /*0c9c*/ 	.word	0x00000000
        /*0ca0*/ 	.word	0x00000000
        /*0ca4*/ 	.short	0x010a
        /*0ca6*/ 	.byte	0xff
	.zero		1


	//   ....[187]....
        /*0ca8*/ 	.word	0x00008970
        /*0cac*/ 	.word	0x00000000
        /*0cb0*/ 	.word	0x00000000
        /*0cb4*/ 	.short	0x010a
        /*0cb6*/ 	.byte	0xff
	.zero		1


	//   ....[188]....
        /*0cb8*/ 	.word	0x000089d0
        /*0cbc*/ 	.word	0x00000000
        /*0cc0*/ 	.word	0x00000000
        /*0cc4*/ 	.short	0x010a
        /*0cc6*/ 	.byte	0xff
	.zero		1


	//   ....[189]....
        /*0cc8*/ 	.word	0x00008a30
        /*0ccc*/ 	.word	0x00000000
        /*0cd0*/ 	.word	0x00000000
        /*0cd4*/ 	.short	0x010a
        /*0cd6*/ 	.byte	0xff
	.zero		1


	//   ....[190]....
        /*0cd8*/ 	.word	0x00008a90
        /*0cdc*/ 	.word	0x00000000
        /*0ce0*/ 	.word	0x00000000
        /*0ce4*/ 	.short	0x010a
        /*0ce6*/ 	.byte	0xff
	.zero		1


	//   ....[191]....
        /*0ce8*/ 	.word	0x00008ae0
        /*0cec*/ 	.word	0x00000002
        /*0cf0*/ 	.word	0x00000270
        /*0cf4*/ 	.short	0x010a
        /*0cf6*/ 	.byte	0xff
	.zero		1


	//   ....[192]....
        /*0cf8*/ 	.word	0x00008b40
        /*0cfc*/ 	.word	0x00000002
        /*0d00*/ 	.word	0x00000220
        /*0d04*/ 	.short	0x010a
        /*0d06*/ 	.byte	0xff
	.zero		1


	//   ....[193]....
        /*0d08*/ 	.word	0x00008b90
        /*0d0c*/ 	.word	0x00000002
        /*0d10*/ 	.word	0x00000210
        /*0d14*/ 	.short	0x010a
        /*0d16*/ 	.byte	0xff
	.zero		1


	//   ....[194]....
        /*0d18*/ 	.word	0x00008bf0
        /*0d1c*/ 	.word	0x00000000
        /*0d20*/ 	.word	0x00000220
        /*0d24*/ 	.short	0x010a
        /*0d26*/ 	.byte	0xff
	.zero		1


	//   ....[195]....
        /*0d28*/ 	.word	0x00008c40
        /*0d2c*/ 	.word	0x00000000
        /*0d30*/ 	.word	0x00000210
        /*0d34*/ 	.short	0x010a
        /*0d36*/ 	.byte	0xff
	.zero		1


	//   ....[196]....
        /*0d38*/ 	.word	0x00008ca0
        /*0d3c*/ 	.word	0x00000002
        /*0d40*/ 	.word	0x00000250
        /*0d44*/ 	.short	0x010a
        /*0d46*/ 	.byte	0xff
	.zero		1


	//   ....[197]....
        /*0d48*/ 	.word	0x00008d00
        /*0d4c*/ 	.word	0x00000000
        /*0d50*/ 	.word	0x00000000
        /*0d54*/ 	.short	0x010a
        /*0d56*/ 	.byte	0xff
	.zero		1


	//   ....[198]....
        /*0d58*/ 	.word	0x00008d60
        /*0d5c*/ 	.word	0x00000000
        /*0d60*/ 	.word	0x00000000
        /*0d64*/ 	.short	0x010a
        /*0d66*/ 	.byte	0xff
	.zero		1


	//   ....[199]....
        /*0d68*/ 	.word	0x00008dc0
        /*0d6c*/ 	.word	0x00000000
        /*0d70*/ 	.word	0x00000000
        /*0d74*/ 	.short	0x010a
        /*0d76*/ 	.byte	0xff
	.zero		1


	//   ....[200]....
        /*0d78*/ 	.word	0x00008e20
        /*0d7c*/ 	.word	0x00000000
        /*0d80*/ 	.word	0x00000000
        /*0d84*/ 	.short	0x010a
        /*0d86*/ 	.byte	0xff
	.zero		1


	//   ....[201]....
        /*0d88*/ 	.word	0x00008e80
        /*0d8c*/ 	.word	0x00000000
        /*0d90*/ 	.word	0x00000000
        /*0d94*/ 	.short	0x010a
        /*0d96*/ 	.byte	0xff
	.zero		1


	//   ....[202]....
        /*0d98*/ 	.word	0x00008ed0
        /*0d9c*/ 	.word	0x00000003
        /*0da0*/ 	.word	0x00000210
        /*0da4*/ 	.short	0x010a
        /*0da6*/ 	.byte	0xff
	.zero		1


	//   ....[203]....
        /*0da8*/ 	.word	0x00008f30
        /*0dac*/ 	.word	0x00000000
        /*0db0*/ 	.word	0x00000208
        /*0db4*/ 	.short	0x010a
        /*0db6*/ 	.byte	0xff
	.zero		1


	//   ....[204]....
        /*0db8*/ 	.word	0x00008f90
        /*0dbc*/ 	.word	0x00000002
        /*0dc0*/ 	.word	0x000001f0
        /*0dc4*/ 	.short	0x010a
        /*0dc6*/ 	.byte	0xff
	.zero		1


	//   ....[205]....
        /*0dc8*/ 	.word	0x00008ff0
        /*0dcc*/ 	.word	0x00000000
        /*0dd0*/ 	.word	0x00000000
        /*0dd4*/ 	.short	0x010a
        /*0dd6*/ 	.byte	0xff
	.zero		1


	//   ....[206]....
        /*0dd8*/ 	.word	0x00009040
        /*0ddc*/ 	.word	0x00000008
        /*0de0*/ 	.word	0x00000210
        /*0de4*/ 	.short	0x010a
        /*0de6*/ 	.byte	0xff
	.zero		1


	//   ....[207]....
        /*0de8*/ 	.word	0x00009090
        /*0dec*/ 	.word	0x00000000
        /*0df0*/ 	.word	0x000001e0
        /*0df4*/ 	.short	0x010a
        /*0df6*/ 	.byte	0xff
	.zero		1


	//   ....[208]....
        /*0df8*/ 	.word	0x000090e0
        /*0dfc*/ 	.word	0x00000011
        /*0e00*/ 	.word	0x00000230
        /*0e04*/ 	.short	0x010a
        /*0e06*/ 	.byte	0xff
	.zero		1


	//----- nvinfo : EIATTR_NUM_MBARRIERS
	.align		4
.L_47:
        /*0e08*/ 	.byte	0x03, 0x38
        /*0e0a*/ 	.short	0x0052


	//----- nvinfo : EIATTR_EXIT_INSTR_OFFSETS
	.align		4
        /*0e0c*/ 	.byte	0x04, 0x1c
        /*0e0e*/ 	.short	(.L_49 - .L_48)


	//   ....[0]....
.L_48:
        /*0e10*/ 	.word	0x00003ac0


	//   ....[1]....
        /*0e14*/ 	.word	0x00003fb0


	//   ....[2]....
        /*0e18*/ 	.word	0x00004010


	//   ....[3]....
        /*0e1c*/ 	.word	0x00004e90


	//   ....[4]....
        /*0e20*/ 	.word	0x00005d60


	//   ....[5]....
        /*0e24*/ 	.word	0x00005da0


	//   ....[6]....
        /*0e28*/ 	.word	0x00007db0


	//   ....[7]....
        /*0e2c*/ 	.word	0x00007e30


	//   ....[8]....
        /*0e30*/ 	.word	0x00007e60


	//   ....[9]....
        /*0e34*/ 	.word	0x00007e90


	//----- nvinfo : EIATTR_MAX_THREADS
	.align		4
.L_49:
        /*0e38*/ 	.byte	0x04, 0x05
        /*0e3a*/ 	.short	(.L_51 - .L_50)
.L_50:
        /*0e3c*/ 	.word	0x00000100
        /*0e40*/ 	.word	0x00000001
        /*0e44*/ 	.word	0x00000001


	//----- nvinfo : EIATTR_CRS_STACK_SIZE
	.align		4
.L_51:
        /*0e48*/ 	.byte	0x04, 0x1e
        /*0e4a*/ 	.short	(.L_53 - .L_52)
.L_52:
        /*0e4c*/ 	.word	0x00000000


	//----- nvinfo : EIATTR_CBANK_PARAM_SIZE
	.align		4
.L_53:
        /*0e50*/ 	.byte	0x03, 0x19
        /*0e52*/ 	.short	0x0800


	//----- nvinfo : EIATTR_PARAM_CBANK
	.align		4
        /*0e54*/ 	.byte	0x04, 0x0a
        /*0e56*/ 	.short	(.L_55 - .L_54)
	.align		4
.L_54:
        /*0e58*/ 	.word	index@(.nv.constant0._ZN7cutlass13device_kernelINS_4gemm6kernel13GemmUniversalIN4cute5tupleIJiiiiEEENS1_10collective13CollectiveMmaINS1_35MainloopSm100TmaUmmaWarpSpecializedILi30ELi2ELi4ENS5_IJNS4_1CILi2EEENSA_ILi1EEESC_EEEEENS5_IJNSA_ILi64EEENSA_ILi48EEENSA_ILi32EEEEEENS_10bfloat16_tENS5_IJlSC_lEEESJ_SK_NS4_8TiledMMAINS4_8MMA_AtomIJNS4_20SM100_MMA_F16BF16_SSISJ_SJ_fLi64ELi48ELNS4_4UMMA5MajorE0ELSP_0ELNSO_7ScaleInE0ELSQ_0EEEEEENS4_6LayoutINS5_IJSC_SC_SC_EEENS5_IJNSA_ILi0EEESV_SV_EEEEENS5_IJNS4_10UnderscoreESY_SY_EEEEENS4_13SM90_TMA_LOADENS4_14ComposedLayoutINS4_7SwizzleILi2ELi4ELi3EEENS4_18smem_ptr_flag_bitsILi16EEENST_INS5_IJNSA_ILi8EEESH_EEENS5_IJSH_SC_EEEEEEEvNS4_8identityENS4_23SM90_TMA_LOAD_MULTICASTES1B_vS1C_EENS_8epilogue10collective18CollectiveEpilogueINS1F_23Sm100TmaWarpSpecializedILi2ELi1ELi24ELb1ELb0EEEJSI_NS5_IJNST_ISF_SC_EENST_ISG_SC_EEEEESJ_SK_SJ_SK_NS1F_6fusion15FusionCallbacksIS1J_NS1N_17LinearCombinationISJ_fSJ_fLNS_15FloatRoundStyleE2EEESI_S1M_JEEENS4_5SM1004TMEM4LOAD26SM100_TMEM_LOAD_16dp256b2xES11_NS12_INS13_ILi1ELi4ELi3EEES16_NST_INS5_IJS17_NSA_ILi16EEEEEENS5_IJS1Y_SC_EEEEEEENS4_17SM75_U32x4_LDSM_NENS4_14SM90_TMA_STOREES22_NS4_17SM90_U32x4_STSM_NENS4_39AutoVectorizingCopyWithAssumedAlignmentILi128EEEEEEvvEEEEvNT_6ParamsE)
        /*0e5c*/ 	.short	0x0380
        /*0e5e*/ 	.short	0x0800


	//----- nvinfo : EIATTR_SW_WAR
	.align		4
.L_55:
        /*0e60*/ 	.byte	0x04, 0x36
        /*0e62*/ 	.short	(.L_57 - .L_56)
.L_56:
        /*0e64*/ 	.word	0x00000008
.L_57:


//--------------------- .nv.callgraph             --------------------------
	.section	.nv.callgraph,"",@"SHT_CUDA_CALLGRAPH"
	.align	4
	.sectionentsize	8
	.align		4
        /*0000*/ 	.word	0x00000000
	.align		4
        /*0004*/ 	.word	0xffffffff
	.align		4
        /*0008*/ 	.word	index@(_ZN7cutlass13device_kernelINS_4gemm6kernel13GemmUniversalIN4cute5tupleIJiiiiEEENS1_10collective13CollectiveMmaINS1_35MainloopSm100TmaUmmaWarpSpecializedILi30ELi2ELi4ENS5_IJNS4_1CILi2EEENSA_ILi1EEESC_EEEEENS5_IJNSA_ILi64EEENSA_ILi48EEENSA_ILi32EEEEEENS_10bfloat16_tENS5_IJlSC_lEEESJ_SK_NS4_8TiledMMAINS4_8MMA_AtomIJNS4_20SM100_MMA_F16BF16_SSISJ_SJ_fLi64ELi48ELNS4_4UMMA5MajorE0ELSP_0ELNSO_7ScaleInE0ELSQ_0EEEEEENS4_6LayoutINS5_IJSC_SC_SC_EEENS5_IJNSA_ILi0EEESV_SV_EEEEENS5_IJNS4_10UnderscoreESY_SY_EEEEENS4_13SM90_TMA_LOADENS4_14ComposedLayoutINS4_7SwizzleILi2ELi4ELi3EEENS4_18smem_ptr_flag_bitsILi16EEENST_INS5_IJNSA_ILi8EEESH_EEENS5_IJSH_SC_EEEEEEEvNS4_8identityENS4_23SM90_TMA_LOAD_MULTICASTES1B_vS1C_EENS_8epilogue10collective18CollectiveEpilogueINS1F_23Sm100TmaWarpSpecializedILi2ELi1ELi24ELb1ELb0EEEJSI_NS5_IJNST_ISF_SC_EENST_ISG_SC_EEEEESJ_SK_SJ_SK_NS1F_6fusion15FusionCallbacksIS1J_NS1N_17LinearCombinationISJ_fSJ_fLNS_15FloatRoundStyleE2EEESI_S1M_JEEENS4_5SM1004TMEM4LOAD26SM100_TMEM_LOAD_16dp256b2xES11_NS12_INS13_ILi1ELi4ELi3EEES16_NST_INS5_IJS17_NSA_ILi16EEEEEENS5_IJS1Y_SC_EEEEEEENS4_17SM75_U32x4_LDSM_NENS4_14SM90_TMA_STOREES22_NS4_17SM90_U32x4_STSM_NENS4_39AutoVectorizingCopyWithAssumedAlignmentILi128EEEEEEvvEEEEvNT_6ParamsE)
	.align		4
        /*000c*/ 	.word	index@(__assertfail)
	.align		4
        /*0010*/ 	.word	0x00000000
	.align		4
        /*0014*/ 	.word	0xfffffffe
	.align		4
        /*0018*/ 	.word	0x00000000
	.align		4
        /*001c*/ 	.word	0xfffffffd
	.align		4
        /*0020*/ 	.word	0x00000000
	.align		4
        /*0024*/ 	.word	0xfffffffc


//--------------------- .nv.constant4             --------------------------
	.section	.nv.constant4,"a",@progbits
	.align	8
	.align		8
.nv.constant4:
        /*0000*/ 	.dword	__assertfail
	.align		8
        /*0008*/ 	.dword	__unnamed_1
	.align		8
        /*0010*/ 	.dword	__unnamed_2
	.align		8
        /*0018*/ 	.dword	_ZN39_INTERNAL_a8b52c90_4_k_cu_33240fb9_77474cuda3std3__45__cpo5beginE
	.align		8
        /*0020*/ 	.dword	_ZN39_INTERNAL_a8b52c90_4_k_cu_33240fb9_77474cuda3std3__45__cpo3endE
	.align		8
        /*0028*/ 	.dword	_ZN39_INTERNAL_a8b52c90_4_k_cu_33240fb9_77474cuda3std3__45__cpo6cbeginE
	.align		8
        /*0030*/ 	.dword	_ZN39_INTERNAL_a8b52c90_4_k_cu_33240fb9_77474cuda3std3__45__cpo4cendE
	.align		8
        /*0038*/ 	.dword	_ZN39_INTERNAL_a8b52c90_4_k_cu_33240fb9_77474cuda3std3__441_GLOBAL__N__a8b52c90_4_k_cu_33240fb9_77476ignoreE
	.align		8
        /*0040*/ 	.dword	_ZN39_INTERNAL_a8b52c90_4_k_cu_33240fb9_77474cuda3std3__419piecewise_constructE
	.align		8
        /*0048*/ 	.dword	_ZN39_INTERNAL_a8b52c90_4_k_cu_33240fb9_77474cuda3std3__48in_placeE
	.align		8
        /*0050*/ 	.dword	_ZN39_INTERNAL_a8b52c90_4_k_cu_33240fb9_77474cuda3std6ranges3__45__cpo4swapE
	.align		8
        /*0058*/ 	.dword	_ZN39_INTERNAL_a8b52c90_4_k_cu_33240fb9_77474cuda3std6ranges3__45__cpo9iter_moveE
	.align		8
        /*0060*/ 	.dword	_ZN39_INTERNAL_a8b52c90_4_k_cu_33240fb9_77474cute7productE
	.align		8
        /*0068*/ 	.dword	_ZN39_INTERNAL_a8b52c90_4_k_cu_33240fb9_77474cute1_E
	.align		8
        /*0070*/ 	.dword	$str$25
	.align		8
        /*0078*/ 	.dword	$str$26
	.align		8
        /*0080*/ 	.dword	$str$27
	.align		8
        /*0088*/ 	.dword	$str$28


//--------------------- .text._ZN7cutlass13device_kernelINS_4gemm6kernel13GemmUniversalIN4cute5tupleIJiiiiEEENS1_10collective13CollectiveMmaINS1_35MainloopSm100TmaUmmaWarpSpecializedILi30ELi2ELi4ENS5_IJNS4_1CILi2EEENSA_ILi1EEESC_EEEEENS5_IJNSA_ILi64EEENSA_ILi48EEENSA_ILi32EEEEEENS_10bfloat16_tENS5_IJlSC_lEEESJ_SK_NS4_8TiledMMAINS4_8MMA_AtomIJNS4_20SM100_MMA_F16BF16_SSISJ_SJ_fLi64ELi48ELNS4_4UMMA5MajorE0ELSP_0ELNSO_7ScaleInE0ELSQ_0EEEEEENS4_6LayoutINS5_IJSC_SC_SC_EEENS5_IJNSA_ILi0EEESV_SV_EEEEENS5_IJNS4_10UnderscoreESY_SY_EEEEENS4_13SM90_TMA_LOADENS4_14ComposedLayoutINS4_7SwizzleILi2ELi4ELi3EEENS4_18smem_ptr_flag_bitsILi16EEENST_INS5_IJNSA_ILi8EEESH_EEENS5_IJSH_SC_EEEEEEEvNS4_8identityENS4_23SM90_TMA_LOAD_MULTICASTES1B_vS1C_EENS_8epilogue10collective18CollectiveEpilogueINS1F_23Sm100TmaWarpSpecializedILi2ELi1ELi24ELb1ELb0EEEJSI_NS5_IJNST_ISF_SC_EENST_ISG_SC_EEEEESJ_SK_SJ_SK_NS1F_6fusion15FusionCallbacksIS1J_NS1N_17LinearCombinationISJ_fSJ_fLNS_15FloatRoundStyleE2EEESI_S1M_JEEENS4_5SM1004TMEM4LOAD26SM100_TMEM_LOAD_16dp256b2xES11_NS12_INS13_ILi1ELi4ELi3EEES16_NST_INS5_IJS17_NSA_ILi16EEEEEENS5_IJS1Y_SC_EEEEEEENS4_17SM75_U32x4_LDSM_NENS4_14SM90_TMA_STOREES22_NS4_17SM90_U32x4_STSM_NENS4_39AutoVectorizingCopyWithAssumedAlignmentILi128EEEEEEvvEEEEvNT_6ParamsE --------------------------
	.section	.text._ZN7cutlass13device_kernelINS_4gemm6kernel13GemmUniversalIN4cute5tupleIJiiiiEEENS1_10collective13CollectiveMmaINS1_35MainloopSm100TmaUmmaWarpSpecializedILi30ELi2ELi4ENS5_IJNS4_1CILi2EEENSA_ILi1EEESC_EEEEENS5_IJNSA_ILi64EEENSA_ILi48EEENSA_ILi32EEEEEENS_10bfloat16_tENS5_IJlSC_lEEESJ_SK_NS4_8TiledMMAINS4_8MMA_AtomIJNS4_20SM100_MMA_F16BF16_SSISJ_SJ_fLi64ELi48ELNS4_4UMMA5MajorE0ELSP_0ELNSO_7ScaleInE0ELSQ_0EEEEEENS4_6LayoutINS5_IJSC_SC_SC_EEENS5_IJNSA_ILi0EEESV_SV_EEEEENS5_IJNS4_10UnderscoreESY_SY_EEEEENS4_13SM90_TMA_LOADENS4_14ComposedLayoutINS4_7SwizzleILi2ELi4ELi3EEENS4_18smem_ptr_flag_bitsILi16EEENST_INS5_IJNSA_ILi8EEESH_EEENS5_IJSH_SC_EEEEEEEvNS4_8identityENS4_23SM90_TMA_LOAD_MULTICASTES1B_vS1C_EENS_8epilogue10collective18CollectiveEpilogueINS1F_23Sm100TmaWarpSpecializedILi2ELi1ELi24ELb1ELb0EEEJSI_NS5_IJNST_ISF_SC_EENST_ISG_SC_EEEEESJ_SK_SJ_SK_NS1F_6fusion15FusionCallbacksIS1J_NS1N_17LinearCombinationISJ_fSJ_fLNS_15FloatRoundStyleE2EEESI_S1M_JEEENS4_5SM1004TMEM4LOAD26SM100_TMEM_LOAD_16dp256b2xES11_NS12_INS13_ILi1ELi4ELi3EEES16_NST_INS5_IJS17_NSA_ILi16EEEEEENS5_IJS1Y_SC_EEEEEEENS4_17SM75_U32x4_LDSM_NENS4_14SM90_TMA_STOREES22_NS4_17SM90_U32x4_STSM_NENS4_39AutoVectorizingCopyWithAssumedAlignmentILi128EEEEEEvvEEEEvNT_6ParamsE,"ax",@progbits
	.align	128
.text._ZN7cutlass13device_kernelINS_4gemm6kernel13GemmUniversalIN4cute5tupleIJiiiiEEENS1_10collective13CollectiveMmaINS1_35MainloopSm100TmaUmmaWarpSpecializedILi30ELi2ELi4ENS5_IJNS4_1CILi2EEENSA_ILi1EEESC_EEEEENS5_IJNSA_ILi64EEENSA_ILi48EEENSA_ILi32EEEEEENS_10bfloat16_tENS5_IJlSC_lEEESJ_SK_NS4_8TiledMMAINS4_8MMA_AtomIJNS4_20SM100_MMA_F16BF16_SSISJ_SJ_fLi64ELi48ELNS4_4UMMA5MajorE0ELSP_0ELNSO_7ScaleInE0ELSQ_0EEEEEENS4_6LayoutINS5_IJSC_SC_SC_EEENS5_IJNSA_ILi0EEESV_SV_EEEEENS5_IJNS4_10UnderscoreESY_SY_EEEEENS4_13SM90_TMA_LOADENS4_14ComposedLayoutINS4_7SwizzleILi2ELi4ELi3EEENS4_18smem_ptr_flag_bitsILi16EEENST_INS5_IJNSA_ILi8EEESH_EEENS5_IJSH_SC_EEEEEEEvNS4_8identityENS4_23SM90_TMA_LOAD_MULTICASTES1B_vS1C_EENS_8epilogue10collective18CollectiveEpilogueINS1F_23Sm100TmaWarpSpecializedILi2ELi1ELi24ELb1ELb0EEEJSI_NS5_IJNST_ISF_SC_EENST_ISG_SC_EEEEESJ_SK_SJ_SK_NS1F_6fusion15FusionCallbacksIS1J_NS1N_17LinearCombinationISJ_fSJ_fLNS_15FloatRoundStyleE2EEESI_S1M_JEEENS4_5SM1004TMEM4LOAD26SM100_TMEM_LOAD_16dp256b2xES11_NS12_INS13_ILi1ELi4ELi3EEES16_NST_INS5_IJS17_NSA_ILi16EEEEEENS5_IJS1Y_SC_EEEEEEENS4_17SM75_U32x4_LDSM_NENS4_14SM90_TMA_STOREES22_NS4_17SM90_U32x4_STSM_NENS4_39AutoVectorizingCopyWithAssumedAlignmentILi128EEEEEEvvEEEEvNT_6ParamsE:
        .type           _ZN7cutlass13device_kernelINS_4gemm6kernel13GemmUniversalIN4cute5tupleIJiiiiEEENS1_10collective13CollectiveMmaINS1_35MainloopSm100TmaUmmaWarpSpecializedILi30ELi2ELi4ENS5_IJNS4_1CILi2EEENSA_ILi1EEESC_EEEEENS5_IJNSA_ILi64EEENSA_ILi48EEENSA_ILi32EEEEEENS_10bfloat16_tENS5_IJlSC_lEEESJ_SK_NS4_8TiledMMAINS4_8MMA_AtomIJNS4_20SM100_MMA_F16BF16_SSISJ_SJ_fLi64ELi48ELNS4_4UMMA5MajorE0ELSP_0ELNSO_7ScaleInE0ELSQ_0EEEEEENS4_6LayoutINS5_IJSC_SC_SC_EEENS5_IJNSA_ILi0EEESV_SV_EEEEENS5_IJNS4_10UnderscoreESY_SY_EEEEENS4_13SM90_TMA_LOADENS4_14ComposedLayoutINS4_7SwizzleILi2ELi4ELi3EEENS4_18smem_ptr_flag_bitsILi16EEENST_INS5_IJNSA_ILi8EEESH_EEENS5_IJSH_SC_EEEEEEEvNS4_8identityENS4_23SM90_TMA_LOAD_MULTICASTES1B_vS1C_EENS_8epilogue10collective18CollectiveEpilogueINS1F_23Sm100TmaWarpSpecializedILi2ELi1ELi24ELb1ELb0EEEJSI_NS5_IJNST_ISF_SC_EENST_ISG_SC_EEEEESJ_SK_SJ_SK_NS1F_6fusion15FusionCallbacksIS1J_NS1N_17LinearCombinationISJ_fSJ_fLNS_15FloatRoundStyleE2EEESI_S1M_JEEENS4_5SM1004TMEM4LOAD26SM100_TMEM_LOAD_16dp256b2xES11_NS12_INS13_ILi1ELi4ELi3EEES16_NST_INS5_IJS17_NSA_ILi16EEEEEENS5_IJS1Y_SC_EEEEEEENS4_17SM75_U32x4_LDSM_NENS4_14SM90_TMA_STOREES22_NS4_17SM90_U32x4_STSM_NENS4_39AutoVectorizingCopyWithAssumedAlignmentILi128EEEEEEvvEEEEvNT_6ParamsE,@function
        .size           _ZN7cutlass13device_kernelINS_4gemm6kernel13GemmUniversalIN4cute5tupleIJiiiiEEENS1_10collective13CollectiveMmaINS1_35MainloopSm100TmaUmmaWarpSpecializedILi30ELi2ELi4ENS5_IJNS4_1CILi2EEENSA_ILi1EEESC_EEEEENS5_IJNSA_ILi64EEENSA_ILi48EEENSA_ILi32EEEEEENS_10bfloat16_tENS5_IJlSC_lEEESJ_SK_NS4_8TiledMMAINS4_8MMA_AtomIJNS4_20SM100_MMA_F16BF16_SSISJ_SJ_fLi64ELi48ELNS4_4UMMA5MajorE0ELSP_0ELNSO_7ScaleInE0ELSQ_0EEEEEENS4_6LayoutINS5_IJSC_SC_SC_EEENS5_IJNSA_ILi0EEESV_SV_EEEEENS5_IJNS4_10UnderscoreESY_SY_EEEEENS4_13SM90_TMA_LOADENS4_14ComposedLayoutINS4_7SwizzleILi2ELi4ELi3EEENS4_18smem_ptr_flag_bitsILi16EEENST_INS5_IJNSA_ILi8EEESH_EEENS5_IJSH_SC_EEEEEEEvNS4_8identityENS4_23SM90_TMA_LOAD_MULTICASTES1B_vS1C_EENS_8epilogue10collective18CollectiveEpilogueINS1F_23Sm100TmaWarpSpecializedILi2ELi1ELi24ELb1ELb0EEEJSI_NS5_IJNST_ISF_SC_EENST_ISG_SC_EEEEESJ_SK_SJ_SK_NS1F_6fusion15FusionCallbacksIS1J_NS1N_17LinearCombinationISJ_fSJ_fLNS_15FloatRoundStyleE2EEESI_S1M_JEEENS4_5SM1004TMEM4LOAD26SM100_TMEM_LOAD_16dp256b2xES11_NS12_INS13_ILi1ELi4ELi3EEES16_NST_INS5_IJS17_NSA_ILi16EEEEEENS5_IJS1Y_SC_EEEEEEENS4_17SM75_U32x4_LDSM_NENS4_14SM90_TMA_STOREES22_NS4_17SM90_U32x4_STSM_NENS4_39AutoVectorizingCopyWithAssumedAlignmentILi128EEEEEEvvEEEEvNT_6ParamsE,(.L_x_225 - _ZN7cutlass13device_kernelINS_4gemm6kernel13GemmUniversalIN4cute5tupleIJiiiiEEENS1_10collective13CollectiveMmaINS1_35MainloopSm100TmaUmmaWarpSpecializedILi30ELi2ELi4ENS5_IJNS4_1CILi2EEENSA_ILi1EEESC_EEEEENS5_IJNSA_ILi64EEENSA_ILi48EEENSA_ILi32EEEEEENS_10bfloat16_tENS5_IJlSC_lEEESJ_SK_NS4_8TiledMMAINS4_8MMA_AtomIJNS4_20SM100_MMA_F16BF16_SSISJ_SJ_fLi64ELi48ELNS4_4UMMA5MajorE0ELSP_0ELNSO_7ScaleInE0ELSQ_0EEEEEENS4_6LayoutINS5_IJSC_SC_SC_EEENS5_IJNSA_ILi0EEESV_SV_EEEEENS5_IJNS4_10UnderscoreESY_SY_EEEEENS4_13SM90_TMA_LOADENS4_14ComposedLayoutINS4_7SwizzleILi2ELi4ELi3EEENS4_18smem_ptr_flag_bitsILi16EEENST_INS5_IJNSA_ILi8EEESH_EEENS5_IJSH_SC_EEEEEEEvNS4_8identityENS4_23SM90_TMA_LOAD_MULTICASTES1B_vS1C_EENS_8epilogue10collective18CollectiveEpilogueINS1F_23Sm100TmaWarpSpecializedILi2ELi1ELi24ELb1ELb0EEEJSI_NS5_IJNST_ISF_SC_EENST_ISG_SC_EEEEESJ_SK_SJ_SK_NS1F_6fusion15FusionCallbacksIS1J_NS1N_17LinearCombinationISJ_fSJ_fLNS_15FloatRoundStyleE2EEESI_S1M_JEEENS4_5SM1004TMEM4LOAD26SM100_TMEM_LOAD_16dp256b2xES11_NS12_INS13_ILi1ELi4ELi3EEES16_NST_INS5_IJS17_NSA_ILi16EEEEEENS5_IJS1Y_SC_EEEEEEENS4_17SM75_U32x4_LDSM_NENS4_14SM90_TMA_STOREES22_NS4_17SM90_U32x4_STSM_NENS4_39AutoVectorizingCopyWithAssumedAlignmentILi128EEEEEEvvEEEEvNT_6ParamsE)
        .other          _ZN7cutlass13device_kernelINS_4gemm6kernel13GemmUniversalIN4cute5tupleIJiiiiEEENS1_10collective13CollectiveMmaINS1_35MainloopSm100TmaUmmaWarpSpecializedILi30ELi2ELi4ENS5_IJNS4_1CILi2EEENSA_ILi1EEESC_EEEEENS5_IJNSA_ILi64EEENSA_ILi48EEENSA_ILi32EEEEEENS_10bfloat16_tENS5_IJlSC_lEEESJ_SK_NS4_8TiledMMAINS4_8MMA_AtomIJNS4_20SM100_MMA_F16BF16_SSISJ_SJ_fLi64ELi48ELNS4_4UMMA5MajorE0ELSP_0ELNSO_7ScaleInE0ELSQ_0EEEEEENS4_6LayoutINS5_IJSC_SC_SC_EEENS5_IJNSA_ILi0EEESV_SV_EEEEENS5_IJNS4_10UnderscoreESY_SY_EEEEENS4_13SM90_TMA_LOADENS4_14ComposedLayoutINS4_7SwizzleILi2ELi4ELi3EEENS4_18smem_ptr_flag_bitsILi16EEENST_INS5_IJNSA_ILi8EEESH_EEENS5_IJSH_SC_EEEEEEEvNS4_8identityENS4_23SM90_TMA_LOAD_MULTICASTES1B_vS1C_EENS_8epilogue10collective18CollectiveEpilogueINS1F_23Sm100TmaWarpSpecializedILi2ELi1ELi24ELb1ELb0EEEJSI_NS5_IJNST_ISF_SC_EENST_ISG_SC_EEEEESJ_SK_SJ_SK_NS1F_6fusion15FusionCallbacksIS1J_NS1N_17LinearCombinationISJ_fSJ_fLNS_15FloatRoundStyleE2EEESI_S1M_JEEENS4_5SM1004TMEM4LOAD26SM100_TMEM_LOAD_16dp256b2xES11_NS12_INS13_ILi1ELi4ELi3EEES16_NST_INS5_IJS17_NSA_ILi16EEEEEENS5_IJS1Y_SC_EEEEEEENS4_17SM75_U32x4_LDSM_NENS4_14SM90_TMA_STOREES22_NS4_17SM90_U32x4_STSM_NENS4_39AutoVectorizingCopyWithAssumedAlignmentILi128EEEEEEvvEEEEvNT_6ParamsE,@"STO_CUDA_ENTRY STV_DEFAULT"
_ZN7cutlass13device_kernelINS_4gemm6kernel13GemmUniversalIN4cute5tupleIJiiiiEEENS1_10collective13CollectiveMmaINS1_35MainloopSm100TmaUmmaWarpSpecializedILi30ELi2ELi4ENS5_IJNS4_1CILi2EEENSA_ILi1EEESC_EEEEENS5_IJNSA_ILi64EEENSA_ILi48EEENSA_ILi32EEEEEENS_10bfloat16_tENS5_IJlSC_lEEESJ_SK_NS4_8TiledMMAINS4_8MMA_AtomIJNS4_20SM100_MMA_F16BF16_SSISJ_SJ_fLi64ELi48ELNS4_4UMMA5MajorE0ELSP_0ELNSO_7ScaleInE0ELSQ_0EEEEEENS4_6LayoutINS5_IJSC_SC_SC_EEENS5_IJNSA_ILi0EEESV_SV_EEEEENS5_IJNS4_10UnderscoreESY_SY_EEEEENS4_13SM90_TMA_LOADENS4_14ComposedLayoutINS4_7SwizzleILi2ELi4ELi3EEENS4_18smem_ptr_flag_bitsILi16EEENST_INS5_IJNSA_ILi8EEESH_EEENS5_IJSH_SC_EEEEEEEvNS4_8identityENS4_23SM90_TMA_LOAD_MULTICASTES1B_vS1C_EENS_8epilogue10collective18CollectiveEpilogueINS1F_23Sm100TmaWarpSpecializedILi2ELi1ELi24ELb1ELb0EEEJSI_NS5_IJNST_ISF_SC_EENST_ISG_SC_EEEEESJ_SK_SJ_SK_NS1F_6fusion15FusionCallbacksIS1J_NS1N_17LinearCombinationISJ_fSJ_fLNS_15FloatRoundStyleE2EEESI_S1M_JEEENS4_5SM1004TMEM4LOAD26SM100_TMEM_LOAD_16dp256b2xES11_NS12_INS13_ILi1ELi4ELi3EEES16_NST_INS5_IJS17_NSA_ILi16EEEEEENS5_IJS1Y_SC_EEEEEEENS4_17SM75_U32x4_LDSM_NENS4_14SM90_TMA_STOREES22_NS4_17SM90_U32x4_STSM_NENS4_39AutoVectorizingCopyWithAssumedAlignmentILi128EEEEEEvvEEEEvNT_6ParamsE:
[----:B------:R-:W1:Y:S01]  /*0000*/  LDC R1, c[0x0][0x37c] ;  /* 0x0000df00ff017b82 */ /* 0x000e620000000800 */
[----:B------:R-:W2:Y:S01]  /*0010*/  S2R R72, SR_TID.X ;  /* 0x0000000000487919 */ /* 0x000ea20000002100 */
[----:B------:R-:W3:Y:S01]  /*0020*/  LDCU.64 UR8, c[0x0][0x890] ;  /* 0x00011200ff0877ac */ /* 0x000ee20008000a00 */
[----:B------:R-:W-:Y:S02]  /*0030*/  PRMT R65, RZ, 0x7610, R65 ;  /* 0x00007610ff417816 */ /* 0x000fe40000000041 */
[----:B------:R-:W-:Y:S01]  /*0040*/  ELECT P3, URZ, PT ;  /* 0x0000000000ff782f */ /* 0x000fe20003860000 */
[----:B---3--:R-:W-:-:S04]  /*0050*/  UISETP.NE.U32.AND UP0, UPT, UR8, URZ, UPT ;  /* 0x000000ff0800728c */ /* 0x008fc8000bf05070 */
[----:B------:R-:W-:Y:S01]  /*0060*/  UISETP.NE.AND.EX UP0, UPT, UR9, URZ, UPT, UP0 ;  /* 0x000000ff0900728c */ /* 0x000fe2000bf05300 */
[----:B--2---:R-:W-:-:S05]  /*0070*/  SHF.R.U32.HI R66, RZ, 0x5, R72 ;  /* 0x00000005ff427819 */ /* 0x004fca0000011648 */
[----:B------:R-:W2:Y:S02]  /*0080*/  SHFL.IDX PT, R0, R66, RZ, 0x1f ;  /* 0x00001fff42007589 */ /* 0x000ea400000e0000 */
[----:B--2---:R-:W-:Y:S01]  /*0090*/  R2UR UR20, R0 ;  /* 0x00000000001472ca */ /* 0x004fe200000e0000 */
[----:B-1----:R-:W-:-:S14]  /*00a0*/  BRA.U UP0, `(.L_x_0) ;  /* 0x0000000100307547 */ /* 0x002fdc000b800000 */
[----:B------:R-:W1:Y:S02]  /*00b0*/  LDCU.64 UR4, c[0x0][0x888] ;  /* 0x00011100ff0477ac */ /* 0x000e640008000a00 */
[----:B-1----:R-:W-:-:S04]  /*00c0*/  UISETP.NE.U32.AND UP0, UPT, UR4, URZ, UPT ;  /* 0x000000ff0400728c */ /* 0x002fc8000bf05070 */
[----:B------:R-:W-:-:S09]  /*00d0*/  UISETP.NE.AND.EX UP0, UPT, UR5, URZ, UPT, UP0 ;  /* 0x000000ff0500728c */ /* 0x000fd2000bf05300 */
[----:B------:R-:W-:Y:S05]  /*00e0*/  BRA.U !UP0, `(.L_x_1) ;  /* 0x0000000108147547 */ /* 0x000fea000b800000 */
[----:B------:R-:W1:Y:S01]  /*00f0*/  LDC.64 R42, c[0x0][0x888] ;  /* 0x00022200ff2a7b82 */ /* 0x000e620000000a00 */
[----:B------:R-:W1:Y:S02]  /*0100*/  LDCU.64 UR4, c[0x0][0x358] ;  /* 0x00006b00ff0477ac */ /* 0x000e640008000a00 */
[----:B-1----:R1:W5:Y:S01]  /*0110*/  LDG.E R42, desc[UR4][R42.64] ;  /* 0x000000042a2a7981 */ /* 0x002362000c1e1900 */
[----:B------:R-:W-:Y:S01]  /*0120*/  HFMA2 R65, -RZ, RZ, 0, 5.9604644775390625e-08 ;  /* 0x00000001ff417431 */ /* 0x000fe200000001ff */
[----:B------:R-:W-:Y:S05]  /*0130*/  BRA `(.L_x_0) ;  /* 0x00000000000c7947 */ /* 0x000fea0003800000 */
.L_x_1:
[----:B------:R-:W1:Y:S01]  /*0140*/  LDCU UR4, c[0x0][0x880] ;  /* 0x00011000ff0477ac */ /* 0x000e620008000800 */
[----:B------:R-:W-:Y:S01]  /*0150*/  HFMA2 R65, -RZ, RZ, 0, 5.9604644775390625e-08 ;  /* 0x00000001ff417431 */ /* 0x000fe200000001ff */
[----:B-1----:R-:W-:-:S07]  /*0160*/  MOV R42, UR4 ;  /* 0x00000004002a7c02 */ /* 0x002fce0008000f00 */
.L_x_0:
[----:B------:R-:W2:Y:S02]  /*0170*/  LDCU.64 UR4, c[0x0][0x8b0] ;  /* 0x00011600ff0477ac */ /* 0x000ea40008000a00 */
[----:B--2---:R-:W-:-:S04]  /*0180*/  UISETP.NE.U32.AND UP0, UPT, UR4, URZ, UPT ;  /* 0x000000ff0400728c */ /* 0x004fc8000bf05070 */
[----:B------:R-:W-:-:S09]  /*0190*/  UISETP.NE.AND.EX UP0, UPT, UR5, URZ, UPT, UP0 ;  /* 0x000000ff0500728c */ /* 0x000fd2000bf05300 */
[----:B------:R-:W-:Y:S05]  /*01a0*/  BRA.U UP0, `(.L_x_2) ;  /* 0x0000000100287547 */ /* 0x000fea000b800000 */
[----:B------:R-:W2:Y:S02]  /*01b0*/  LDCU.64 UR4, c[0x0][0x8a8] ;  /* 0x00011500ff0477ac */ /* 0x000ea40008000a00 */
[----:B--2---:R-:W-:-:S04]  /*01c0*/  UISETP.NE.U32.AND UP0, UPT, UR4, URZ, UPT ;  /* 0x000000ff0400728c */ /* 0x004fc8000bf05070 */
[----:B------:R-:W-:-:S09]  /*01d0*/  UISETP.NE.AND.EX UP0, UPT, UR5, URZ, UPT, UP0 ;  /* 0x000000ff0500728c */ /* 0x000fd2000bf05300 */
[----:B------:R-:W-:Y:S05]  /*01e0*/  BRA.U !UP0, `(.L_x_3) ;  /* 0x0000000108107547 */ /* 0x000fea000b800000 */
[----:B------:R-:W2:Y:S01]  /*01f0*/  LDC.64 R2, c[0x0][0x8a8] ;  /* 0x00022a00ff027b82 */ /* 0x000ea20000000a00 */
[----:B------:R-:W2:Y:S02]  /*0200*/  LDCU.64 UR4, c[0x0][0x358] ;  /* 0x00006b00ff0477ac */ /* 0x000ea40008000a00 */
[----:B--2---:R2:W5:Y:S01]  /*0210*/  LDG.E R41, desc[UR4][R2.64] ;  /* 0x0000000402297981 */ /* 0x004562000c1e1900 */
[----:B------:R-:W-:Y:S05]  /*0220*/  BRA `(.L_x_2) ;  /* 0x0000000000087947 */ /* 0x000fea0003800000 */
.L_x_3:
[----:B------:R-:W2:Y:S02]  /*0230*/  LDCU UR4, c[0x0][0x8a0] ;  /* 0x00011400ff0477ac */ /* 0x000ea40008000800 */
[----:B--2---:R-:W-:Y:S02]  /*0240*/  MOV R41, UR4 ;  /* 0x0000000400297c02 */ /* 0x004fe40008000f00 */
.L_x_2:
[----:B------:R-:W-:Y:S01]  /*0250*/  IMAD.U32 R0, RZ, RZ, UR20 ;  /* 0x00000014ff007e24 */ /* 0x000fe2000f8e00ff */
[----:B------:R-:W-:Y:S04]  /*0260*/  BSSY.RECONVERGENT B0, `(.L_x_4) ;  /* 0x000000c000007945 */ /* 0x000fe80003800200 */
[C---:B------:R-:W-:Y:S02]  /*0270*/  ISETP.NE.OR P1, PT, R0.reuse, 0x1, !P3 ;  /* 0x000000010000780c */ /* 0x040fe40005f25670 */
[----:B------:R-:W-:-:S11]  /*0280*/  ISETP.NE.OR P0, PT, R0, 0x3, !P3 ;  /* 0x000000030000780c */ /* 0x000fd60005f05670 */
[----:B------:R-:W-:Y:S05]  /*0290*/  @P1 BRA `(.L_x_5) ;  /* 0x0000000000201947 */ /* 0x000fea0003800000 */
[----:B------:R-:W3:Y:S02]  /*02a0*/  LDCU.64 UR4, c[0x0][0x348] ;  /* 0x00006900ff0477ac */ /* 0x000ee40008000a00 */
[----:B---3--:R-:W-:Y:S02]  /*02b0*/  UIADD3 UR6, UP1, UPT, UR4, 0x80, URZ ;  /* 0x0000008004067890 */ /* 0x008fe4000ff3e0ff */
[----:B------:R-:W-:Y:S02]  /*02c0*/  UIADD3 UR4, UP0, UPT, UR4, 0x180, URZ ;  /* 0x0000018004047890 */ /* 0x000fe4000ff1e0ff */
[----:B------:R-:W-:Y:S02]  /*02d0*/  UIADD3.X UR7, UPT, UPT, URZ, UR5, URZ, UP1, !UPT ;  /* 0x00000005ff077290 */ /* 0x000fe40008ffe4ff */
[----:B------:R-:W-:-:S07]  /*02e0*/  UIADD3.X UR5, UPT, UPT, URZ, UR5, URZ, UP0, !UPT ;  /* 0x00000005ff057290 */ /* 0x000fce00087fe4ff */
[----:B------:R3:W-:Y:S02]  /*02f0*/  UTMACCTL.PF [UR6] ;  /* 0x00000000060079b9 */ /* 0x0007e40008040000 */
[----:B------:R3:W-:Y:S02]  /*0300*/  UTMACCTL.PF [UR4] ;  /* 0x00000000040079b9 */ /* 0x0007e40008040000 */
[----:B---3--:R-:W-:Y:S01]  /*0310*/  NOP ;  /* 0x0000000000007918 */ /* 0x008fe20000000000 */
.L_x_5:
[----:B------:R-:W-:Y:S05]  /*0320*/  BSYNC.RECONVERGENT B0 ;  /* 0x0000000000007941 */ /* 0x000fea0003800200 */
.L_x_4:
[----:B------:R-:W-:Y:S04]  /*0330*/  BSSY.RECONVERGENT B0, `(.L_x_6) ;  /* 0x000000a000007945 */ /* 0x000fe80003800200 */
        /* <DEDUP_REMOVED lines=9> */
.L_x_7:
[----:B------:R-:W-:Y:S05]  /*03d0*/  BSYNC.RECONVERGENT B0 ;  /* 0x0000000000007941 */ /* 0x000fea0003800200 */
.L_x_6:
[----:B------:R-:W3:Y:S01]  /*03e0*/  LDCU.64 UR4, c[0x0][0x888] ;  /* 0x00011100ff0477ac */ /* 0x000ee20008000a00 */
[----:B------:R-:W-:Y:S02]  /*03f0*/  UISETP.EQ.U32.AND UP2, UPT, UR8, URZ, UPT ;  /* 0x000000ff0800728c */ /* 0x000fe4000bf42070 */
[----:B------:R-:W-:Y:S02]  /*0400*/  UPLOP3.LUT UP3, UPT, UPT, UPT, UPT, 0x80, 0x8 ;  /* 0x000000000008789c */ /* 0x000fe40003f6f070 */
[----:B---3--:R-:W-:-:S04]  /*0410*/  UISETP.NE.U32.AND UP0, UPT, UR4, URZ, UPT ;  /* 0x000000ff0400728c */ /* 0x008fc8000bf05070 */
[----:B------:R-:W-:-:S04]  /*0420*/  UISETP.NE.AND.EX UP1, UPT, UR5, URZ, UPT, UP0 ;  /* 0x000000ff0500728c */ /* 0x000fc8000bf25300 */
[----:B------:R-:W-:-:S04]  /*0430*/  UISETP.EQ.OR.EX UP4, UPT, UR9, URZ, !UP1, UP2 ;  /* 0x000000ff0900728c */ /* 0x000fc8000cf82720 */
[----:B------:R-:W-:-:S05]  /*0440*/  UP2UR UR63, UPR, URZ, 0x10 ;  /* 0x00000010ff3f7883 */ /* 0x000fca0008000000 */
[----:B------:R-:W-:Y:S07]  /*0450*/  BRA.U !UP4, `(.L_x_8) ;  /* 0x000000010c207547 */ /* 0x000fee000b800000 */
[----:B------:R-:W-:Y:S01]  /*0460*/  UISETP.NE.U32.AND UP2, UPT, UR8, URZ, UPT ;  /* 0x000000ff0800728c */ /* 0x000fe2000bf45070 */
[----:B-----5:R-:W-:Y:S01]  /*0470*/  FSETP.NEU.AND P0, PT, R42, RZ, PT ;  /* 0x000000ff2a00720b */ /* 0x020fe20003f0d000 */
[----:B------:R-:W-:Y:S02]  /*0480*/  USEL UR4, URZ, 0xffffffff, UP1 ;  /* 0xffffffffff047887 */ /* 0x000fe40008800000 */
[----:B------:R-:W-:-:S10]  /*0490*/  UISETP.NE.AND.EX UP2, UPT, UR9, URZ, UPT, UP2 ;  /* 0x000000ff0900728c */ /* 0x000fd4000bf45320 */
[----:B------:R-:W-:Y:S01]  /*04a0*/  VOTEU.ANY UP0, P0 ;  /* 0x0000000000ff7886 */ /* 0x000fe20000000100 */
[----:B------:R-:W-:-:S04]  /*04b0*/  @!UP2 USEL UR4, URZ, 0xffffffff, UP0 ;  /* 0xffffffffff04a887 */ /* 0x000fc80008000000 */
[----:B------:R-:W-:-:S04]  /*04c0*/  ULOP3.LUT UR4, UR4, 0x1, URZ, 0xc0, !UPT ;  /* 0x0000000104047892 */ /* 0x000fc8000f8ec0ff */
[----:B------:R-:W-:-:S11]  /*04d0*/  UISETP.NE.U32.AND UP3, UPT, UR4, 0x1, UPT ;  /* 0x000000010400788c */ /* 0x000fd6000bf65070 */
.L_x_8:
[----:B--2---:R-:W2:Y:S02]  /*04e0*/  SHFL.IDX PT, R2, R66, RZ, 0x1f ;  /* 0x00001fff42027589 */ /* 0x004ea400000e0000 */
[----:B--2---:R-:W-:-:S13]  /*04f0*/  ISETP.NE.AND P0, PT, R2, RZ, PT ;  /* 0x000000ff0200720c */ /* 0x004fda0003f05270 */
[----:B------:R-:W-:Y:S05]  /*0500*/  @P0 BRA `(.L_x_9) ;  /* 0x0000000400340947 */ /* 0x000fea0003800000 */
[----:B------:R-:W-:Y:S01]  /*0510*/  ELECT P0, URZ, PT ;  /* 0x0000000000ff782f */ /* 0x000fe20003800000 */
[----:B------:R-:W-:-:S12]  /*0520*/  BSSY.RECONVERGENT B0, `(.L_x_9) ;  /* 0x000004b000007945 */ /* 0x000fd80003800200 */
[----:B------:R-:W-:Y:S05]  /*0530*/  @!P0 BRA `(.L_x_10) ;  /* 0x0000000400248947 */ /* 0x000fea0003800000 */
[----:B------:R-:W2:Y:S01]  /*0540*/  S2UR UR4, SR_CgaCtaId ;  /* 0x00000000000479c3 */ /* 0x000ea20000008800 */
[----:B------:R-:W-:Y:S01]  /*0550*/  UMOV UR5, 0x400 ;  /* 0x0000040000057882 */ /* 0x000fe20000000000 */
[----:B------:R-:W-:Y:S01]  /*0560*/  UMOV UR8, 0x1 ;  /* 0x0000000100087882 */ /* 0x000fe20000000000 */
[----:B------:R-:W-:Y:S01]  /*0570*/  UMOV UR6, 0x2 ;  /* 0x0000000200067882 */ /* 0x000fe20000000000 */
[----:B------:R-:W-:-:S04]  /*0580*/  UIADD3 UR8, UPT, UPT, -UR8, 0x100000, URZ ;  /* 0x0010000008087890 */ /* 0x000fc8000fffe1ff */
[----:B------:R-:W-:Y:S02]  /*0590*/  USHF.L.U32 UR9, UR8, 0xb, URZ ;  /* 0x0000000b08097899 */ /* 0x000fe400080006ff */
[----:B------:R-:W-:Y:S02]  /*05a0*/  USHF.L.U32 UR8, UR8, 0x1, URZ ;  /* 0x0000000108087899 */ /* 0x000fe400080006ff */
[----:B------:R-:W-:-:S04]  /*05b0*/  UIADD3 UR6, UPT, UPT, -UR6, 0x100000, URZ ;  /* 0x0010000006067890 */ /* 0x000fc8000fffe1ff */
[----:B------:R-:W-:Y:S02]  /*05c0*/  USHF.L.U32 UR7, UR6, 0xb, URZ ;  /* 0x0000000b06077899 */ /* 0x000fe400080006ff */
[----:B------:R-:W-:Y:S02]  /*05d0*/  USHF.L.U32 UR6, UR6, 0x1, URZ ;  /* 0x0000000106067899 */ /* 0x000fe400080006ff */
[----:B--2---:R-:W-:Y:S01]  /*05e0*/  ULEA UR4, UR4, UR5, 0x18 ;  /* 0x0000000504047291 */ /* 0x004fe2000f8ec0ff */
[----:B------:R-:W2:Y:S11]  /*05f0*/  FENCE.VIEW.ASYNC.S ;  /* 0x00000000000073c6 */ /* 0x000eb60000000000 */
[----:B--2---:R2:W3:Y:S01]  /*0600*/  SYNCS.EXCH.64 URZ, [UR4], UR8 ;  /* 0x0000000804ff75b2 */ /* 0x0044e20008000100 */
[----:B------:R2:W4:Y:S01]  /*0610*/  SYNCS.EXCH.64 URZ, [UR4+0xf0], UR6 ;  /* 0x0000f00604ff75b2 */ /* 0x0005220008000100 */
[----:B------:R2:W1:Y:S01]  /*0620*/  SYNCS.EXCH.64 URZ, [UR4+0x8], UR8 ;  /* 0x0000080804ff75b2 */ /* 0x0004620008000100 */
        /* <DEDUP_REMOVED lines=56> */
[----:B------:R2:W1:Y:S02]  /*09b0*/  SYNCS.EXCH.64 URZ, [UR4+0x1d8], UR6 ;  /* 0x0001d80604ff75b2 */ /* 0x0004640008000100 */
[----:B--234-:R-:W-:Y:S01]  /*09c0*/  NOP ;  /* 0x0000000000007918 */ /* 0x01cfe20000000000 */
.L_x_10:
[----:B------:R-:W-:Y:S05]  /*09d0*/  BSYNC.RECONVERGENT B0 ;  /* 0x0000000000007941 */ /* 0x000fea0003800200 */
.L_x_9:
[----:B------:R-:W2:Y:S01]  /*09e0*/  SHFL.IDX PT, R2, R66, RZ, 0x1f ;  /* 0x00001fff42027589 */ /* 0x000ea200000e0000 */
[----:B------:R-:W-:Y:S01]  /*09f0*/  NOP ;  /* 0x0000000000007918 */ /* 0x000fe20000000000 */
[----:B--2---:R-:W-:-:S13]  /*0a00*/  ISETP.NE.AND P0, PT, R2, 0x1, PT ;  /* 0x000000010200780c */ /* 0x004fda0003f05270 */
[----:B------:R-:W-:Y:S05]  /*0a10*/  @P0 BRA `(.L_x_11) ;  /* 0x0000000000480947 */ /* 0x000fea0003800000 */
        /* <DEDUP_REMOVED lines=9> */
[----:B------:R-:W-:Y:S01]  /*0ab0*/  USHF.L.U32 UR6, UR6, 0x1, URZ ;  /* 0x0000000106067899 */ /* 0x000fe200080006ff */
[----:B------:R-:W-:Y:S01]  /*0ac0*/  ELECT P0, URZ, PT ;  /* 0x0000000000ff782f */ /* 0x000fe20003800000 */
[----:B--2---:R-:W-:Y:S01]  /*0ad0*/  ULEA UR4, UR4, UR5, 0x18 ;  /* 0x0000000504047291 */ /* 0x004fe2000f8ec0ff */
[----:B------:R-:W2:Y:S11]  /*0ae0*/  FENCE.VIEW.ASYNC.S ;  /* 0x00000000000073c6 */ /* 0x000eb60000000000 */
[----:B--2---:R2:W3:Y:S01]  /*0af0*/  SYNCS.EXCH.64 URZ, [UR4+0x1e0], UR8 ;  /* 0x0001e00804ff75b2 */ /* 0x0044e20008000100 */
[----:B------:R2:W4:Y:S01]  /*0b00*/  SYNCS.EXCH.64 URZ, [UR4+0x1f0], UR6 ;  /* 0x0001f00604ff75b2 */ /* 0x0005220008000100 */
[----:B------:R2:W1:Y:S01]  /*0b10*/  SYNCS.EXCH.64 URZ, [UR4+0x1e8], UR8 ;  /* 0x0001e80804ff75b2 */ /* 0x0004620008000100 */
[----:B------:R2:W1:Y:S01]  /*0b20*/  SYNCS.EXCH.64 URZ, [UR4+0x1f8], UR6 ;  /* 0x0001f80604ff75b2 */ /* 0x0004620008000100 */
[----:B------:R-:W-:Y:S01]  /*0b30*/  NOP ;  /* 0x0000000000007918 */ /* 0x000fe20000000000 */
.L_x_11:
[----:B------:R-:W2:Y:S01]  /*0b40*/  SHFL.IDX PT, R2, R66, RZ, 0x1f ;  /* 0x00001fff42027589 */ /* 0x000ea200000e0000 */
[----:B------:R-:W-:Y:S01]  /*0b50*/  NOP ;  /* 0x0000000000007918 */ /* 0x000fe20000000000 */
[----:B--2---:R-:W-:-:S13]  /*0b60*/  ISETP.NE.AND P0, PT, R2, 0x3, PT ;  /* 0x000000030200780c */ /* 0x004fda0003f05270 */
[----:B------:R-:W-:Y:S05]  /*0b70*/  @P0 BRA `(.L_x_12) ;  /* 0x0000000000300947 */ /* 0x000fea0003800000 */
[----:B------:R-:W2:Y:S01]  /*0b80*/  S2UR UR4, SR_CgaCtaId ;  /* 0x00000000000479c3 */ /* 0x000ea20000008800 */
[----:B------:R-:W-:Y:S01]  /*0b90*/  UMOV UR6, 0x400 ;  /* 0x0000040000067882 */ /* 0x000fe20000000000 */
[----:B------:R-:W-:Y:S01]  /*0ba0*/  UMOV UR5, 0x20 ;  /* 0x0000002000057882 */ /* 0x000fe20000000000 */
[----:B------:R-:W-:Y:S01]  /*0bb0*/  ELECT P0, URZ, PT ;  /* 0x0000000000ff782f */ /* 0x000fe20003800000 */
[----:B--2---:R-:W-:Y:S02]  /*0bc0*/  ULEA UR6, UR4, UR6, 0x18 ;  /* 0x0000000604067291 */ /* 0x004fe4000f8ec0ff */
[----:B------:R-:W-:-:S04]  /*0bd0*/  UIADD3 UR4, UPT, UPT, -UR5, 0x100000, URZ ;  /* 0x0010000005047890 */ /* 0x000fc8000fffe1ff */
[----:B------:R-:W-:Y:S02]  /*0be0*/  USHF.L.U32 UR5, UR4, 0xb, URZ ;  /* 0x0000000b04057899 */ /* 0x000fe400080006ff */
[----:B------:R-:W-:Y:S01]  /*0bf0*/  USHF.L.U32 UR4, UR4, 0x1, URZ ;  /* 0x0000000104047899 */ /* 0x000fe200080006ff */
[----:B------:R-:W2:Y:S11]  /*0c00*/  FENCE.VIEW.ASYNC.S ;  /* 0x00000000000073c6 */ /* 0x000eb60000000000 */
[----:B--2---:R2:W1:Y:S01]  /*0c10*/  SYNCS.EXCH.64 URZ, [UR6+0x200], UR4 ;  /* 0x0002000406ff75b2 */ /* 0x0044620008000100 */
[----:B------:R2:W1:Y:S01]  /*0c20*/  SYNCS.EXCH.64 URZ, [UR6+0x208], UR4 ;  /* 0x0002080406ff75b2 */ /* 0x0004620008000100 */
[----:B------:R-:W-:Y:S01]  /*0c30*/  NOP ;  /* 0x0000000000007918 */ /* 0x000fe20000000000 */
.L_x_12:
[----:B------:R-:W3:Y:S01]  /*0c40*/  SHFL.IDX PT, R2, R66, RZ, 0x1f ;  /* 0x00001fff42027589 */ /* 0x000ee200000e0000 */
[----:B------:R-:W-:Y:S01]  /*0c50*/  NOP ;  /* 0x0000000000007918 */ /* 0x000fe20000000000 */
[----:B---3--:R-:W-:-:S13]  /*0c60*/  ISETP.NE.AND P0, PT, R2, 0x4, PT ;  /* 0x000000040200780c */ /* 0x008fda0003f05270 */
[----:B------:R-:W-:Y:S05]  /*0c70*/  @P0 BRA `(.L_x_13) ;  /* 0x00000000004c0947 */ /* 0x000fea0003800000 */
[----:B--2---:R-:W2:Y:S01]  /*0c80*/  S2UR UR6, SR_CgaCtaId ;  /* 0x00000000000679c3 */ /* 0x004ea20000008800 */
[----:B------:R-:W-:Y:S01]  /*0c90*/  UMOV UR4, 0x1e0 ;  /* 0x000001e000047882 */ /* 0x000fe20000000000 */
[----:B------:R-:W-:Y:S01]  /*0ca0*/  UMOV UR5, 0x400 ;  /* 0x0000040000057882 */ /* 0x000fe20000000000 */
[----:B------:R-:W-:Y:S01]  /*0cb0*/  USEL UR4, UR4, 0x1a0, UP3 ;  /* 0x000001a004047887 */ /* 0x000fe20009800000 */
[----:B------:R-:W-:Y:S01]  /*0cc0*/  UMOV UR8, 0x1 ;  /* 0x0000000100087882 */ /* 0x000fe20000000000 */
[----:B------:R-:W-:Y:S01]  /*0cd0*/  ELECT P0, URZ, PT ;  /* 0x0000000000ff782f */ /* 0x000fe20003800000 */
[----:B------:R-:W-:-:S04]  /*0ce0*/  UIADD3 UR8, UPT, UPT, -UR8, 0x100000, URZ ;  /* 0x0010000008087890 */ /* 0x000fc8000fffe1ff */
[----:B------:R-:W-:Y:S02]  /*0cf0*/  USHF.L.U32 UR9, UR8, 0xb, URZ ;  /* 0x0000000b08097899 */ /* 0x000fe400080006ff */
[----:B------:R-:W-:Y:S02]  /*0d00*/  USHF.L.U32 UR8, UR8, 0x1, URZ ;  /* 0x0000000108087899 */ /* 0x000fe400080006ff */
[----:B--2---:R-:W-:Y:S02]  /*0d10*/  ULEA UR6, UR6, UR5, 0x18 ;  /* 0x0000000506067291 */ /* 0x004fe4000f8ec0ff */
[----:B------:R-:W-:-:S04]  /*0d20*/  UIADD3 UR4, UPT, UPT, -UR4, 0x100000, URZ ;  /* 0x0010000004047890 */ /* 0x000fc8000fffe1ff */
[----:B------:R-:W-:Y:S02]  /*0d30*/  USHF.L.U32 UR5, UR4, 0xb, URZ ;  /* 0x0000000b04057899 */ /* 0x000fe400080006ff */
[----:B------:R-:W-:Y:S01]  /*0d40*/  USHF.L.U32 UR4, UR4, 0x1, URZ ;  /* 0x0000000104047899 */ /* 0x000fe200080006ff */
[----:B------:R-:W2:Y:S03]  /*0d50*/  FENCE.VIEW.ASYNC.S ;  /* 0x00000000000073c6 */ /* 0x000ea60000000000 */
[----:B--2---:R3:W2:Y:S08]  /*0d60*/  SYNCS.EXCH.64 URZ, [UR6+0x210], UR8 ;  /* 0x0002100806ff75b2 */ /* 0x0046b00008000100 */
[----:B------:R3:W1:Y:S01]  /*0d70*/  SYNCS.EXCH.64 URZ, [UR6+0x220], UR4 ;  /* 0x0002200406ff75b2 */ /* 0x0006620008000100 */
[----:B------:R3:W1:Y:S01]  /*0d80*/  SYNCS.EXCH.64 URZ, [UR6+0x218], UR8 ;  /* 0x0002180806ff75b2 */ /* 0x0006620008000100 */
[----:B------:R3:W1:Y:S02]  /*0d90*/  SYNCS.EXCH.64 URZ, [UR6+0x228], UR4 ;  /* 0x0002280406ff75b2 */ /* 0x0006640008000100 */
[----:B---3--:R-:W-:Y:S01]  /*0da0*/  NOP ;  /* 0x0000000000007918 */ /* 0x008fe20000000000 */
.L_x_13:
[----:B------:R-:W3:Y:S01]  /*0db0*/  SHFL.IDX PT, R2, R66, RZ, 0x1f ;  /* 0x00001fff42027589 */ /* 0x000ee200000e0000 */
[----:B------:R-:W-:Y:S01]  /*0dc0*/  NOP ;  /* 0x0000000000007918 */ /* 0x000fe20000000000 */
[----:B---3--:R-:W-:-:S13]  /*0dd0*/  ISETP.NE.AND P0, PT, R2, 0x5, PT ;  /* 0x000000050200780c */ /* 0x008fda0003f05270 */
[----:B------:R-:W-:Y:S05]  /*0de0*/  @P0 BRA `(.L_x_14) ;  /* 0x0000000000580947 */ /* 0x000fea0003800000 */
[----:B--2---:R-:W2:Y:S01]  /*0df0*/  S2UR UR4, SR_CgaCtaId ;  /* 0x00000000000479c3 */ /* 0x004ea20000008800 */
        /* <DEDUP_REMOVED lines=12> */
[----:B--2---:R3:W2:Y:S01]  /*0ec0*/  SYNCS.EXCH.64 URZ, [UR4+0x230], UR8 ;  /* 0x0002300804ff75b2 */ /* 0x0046a20008000100 */
[----:B------:R3:W1:Y:S01]  /*0ed0*/  SYNCS.EXCH.64 URZ, [UR4+0x250], UR6 ;  /* 0x0002500604ff75b2 */ /* 0x0006620008000100 */
[----:B------:R3:W1:Y:S01]  /*0ee0*/  SYNCS.EXCH.64 URZ, [UR4+0x238], UR8 ;  /* 0x0002380804ff75b2 */ /* 0x0006620008000100 */
[----:B------:R3:W1:Y:S01]  /*0ef0*/  SYNCS.EXCH.64 URZ, [UR4+0x258], UR6 ;  /* 0x0002580604ff75b2 */ /* 0x0006620008000100 */
[----:B------:R3:W1:Y:S01]  /*0f00*/  SYNCS.EXCH.64 URZ, [UR4+0x240], UR8 ;  /* 0x0002400804ff75b2 */ /* 0x0006620008000100 */
[----:B------:R3:W1:Y:S01]  /*0f10*/  SYNCS.EXCH.64 URZ, [UR4+0x260], UR6 ;  /* 0x0002600604ff75b2 */ /* 0x0006620008000100 */
[----:B------:R3:W1:Y:S01]  /*0f20*/  SYNCS.EXCH.64 URZ, [UR4+0x248], UR8 ;  /* 0x0002480804ff75b2 */ /* 0x0006620008000100 */
[----:B------:R3:W1:Y:S02]  /*0f30*/  SYNCS.EXCH.64 URZ, [UR4+0x268], UR6 ;  /* 0x0002680604ff75b2 */ /* 0x0006640008000100 */
[----:B---3--:R-:W-:Y:S01]  /*0f40*/  NOP ;  /* 0x0000000000007918 */ /* 0x008fe20000000000 */
.L_x_14:
[----:B------:R-:W3:Y:S01]  /*0f50*/  SHFL.IDX PT, R2, R66, RZ, 0x1f ;  /* 0x00001fff42027589 */ /* 0x000ee200000e0000 */
[----:B------:R-:W1:Y:S01]  /*0f60*/  S2UR UR44, SR_CgaCtaId ;  /* 0x00000000002c79c3 */ /* 0x000e620000008800 */
[----:B------:R-:W-:Y:S01]  /*0f70*/  NOP ;  /* 0x0000000000007918 */ /* 0x000fe20000000000 */
[----:B---3--:R-:W-:-:S13]  /*0f80*/  ISETP.NE.AND P0, PT, R2, 0x3, PT ;  /* 0x000000030200780c */ /* 0x008fda0003f05270 */
[----:B-1----:R-:W-:Y:S05]  /*0f90*/  @P0 BRA `(.L_x_15) ;  /* 0x0000000000340947 */ /* 0x002fea0003800000 */
[----:B--2---:R-:W-:Y:S01]  /*0fa0*/  UMOV UR4, 0x400 ;  /* 0x0000040000047882 */ /* 0x004fe20000000000 */
[----:B------:R-:W-:Y:S01]  /*0fb0*/  UMOV UR6, 0x20 ;  /* 0x0000002000067882 */ /* 0x000fe20000000000 */
[----:B------:R-:W-:Y:S02]  /*0fc0*/  ULEA UR4, UR44, UR4, 0x18 ;  /* 0x000000042c047291 */ /* 0x000fe4000f8ec0ff */
[----:B------:R-:W-:-:S04]  /*0fd0*/  UIADD3 UR6, UPT, UPT, -UR6, 0x100000, URZ ;  /* 0x0010000006067890 */ /* 0x000fc8000fffe1ff */
[----:B------:R-:W-:Y:S02]  /*0fe0*/  USHF.L.U32 UR7, UR6, 0xb, URZ ;  /* 0x0000000b06077899 */ /* 0x000fe400080006ff */
[----:B------:R-:W-:Y:S01]  /*0ff0*/  USHF.L.U32 UR6, UR6, 0x1, URZ ;  /* 0x0000000106067899 */ /* 0x000fe200080006ff */
[----:B------:R-:W-:Y:S01]  /*1000*/  ELECT P0, URZ, PT ;  /* 0x0000000000ff782f */ /* 0x000fe20003800000 */
[----:B------:R-:W1:Y:S10]  /*1010*/  FENCE.VIEW.ASYNC.S ;  /* 0x00000000000073c6 */ /* 0x000e740000000000 */
[----:B-1----:R1:W3:Y:S01]  /*1020*/  SYNCS.EXCH.64 URZ, [UR4+0x270], UR6 ;  /* 0x0002700604ff75b2 */ /* 0x0022e20008000100 */
[----:B------:R1:W2:Y:S01]  /*1030*/  SYNCS.EXCH.64 URZ, [UR4+0x280], UR6 ;  /* 0x0002800604ff75b2 */ /* 0x0002a20008000100 */
[----:B------:R1:W1:Y:S01]  /*1040*/  SYNCS.EXCH.64 URZ, [UR4+0x278], UR6 ;  /* 0x0002780604ff75b2 */ /* 0x0002620008000100 */
[----:B------:R1:W1:Y:S01]  /*1050*/  SYNCS.EXCH.64 URZ, [UR4+0x288], UR6 ;  /* 0x0002880604ff75b2 */ /* 0x0002620008000100 */
[----:B------:R-:W-:Y:S01]  /*1060*/  NOP ;  /* 0x0000000000007918 */ /* 0x000fe20000000000 */
.L_x_15:
[----:B------:R-:W4:Y:S01]  /*1070*/  LDCU UR24, c[0x0][0x36c] ;  /* 0x00006d80ff1877ac */ /* 0x000f220008000800 */
[----:B------:R-:W-:Y:S01]  /*1080*/  ISETP.NE.OR P3, PT, R0, 0x2, !P3 ;  /* 0x000000020000780c */ /* 0x000fe20005f65670 */
[----:B------:R-:W-:Y:S01]  /*1090*/  NOP ;  /* 0x0000000000007918 */ /* 0x000fe20000000000 */
[----:B------:R-:W-:Y:S01]  /*10a0*/  LOP3.LUT R0, R72, 0x1f, RZ, 0xc0, !PT ;  /* 0x0000001f48007812 */ /* 0x000fe200078ec0ff */
[----:B------:R-:W-:Y:S02]  /*10b0*/  UISETP.NE.AND UP4, UPT, UR20, 0x2, UPT ;  /* 0x000000021400788c */ /* 0x000fe4000bf85270 */
[----:B------:R-:W-:Y:S02]  /*10c0*/  UISETP.NE.AND UP5, UPT, UR20, URZ, UPT ;  /* 0x000000ff1400728c */ /* 0x000fe4000bfa5270 */
[----:B----4-:R-:W-:-:S09]  /*10d0*/  UISETP.EQ.U32.AND UP0, UPT, UR24, 0x1, UPT ;  /* 0x000000011800788c */ /* 0x010fd2000bf02070 */
[----:B------:R-:W-:Y:S05]  /*10e0*/  BRA.U !UP0, `(.L_x_16) ;  /* 0x0000000108087547 */ /* 0x000fea000b800000 */
[----:B-123--:R-:W-:Y:S01]  /*10f0*/  UCGABAR_ARV ;  /* 0x00000000000079c7 */ /* 0x00efe20008000000 */
[----:B------:R-:W-:Y:S05]  /*1100*/  BRA `(.L_x_17) ;  /* 0x0000000000047947 */ /* 0x000fea0003800000 */
.L_x_16:
[----:B-123--:R-:W-:Y:S01]  /*1110*/  NOP ;  /* 0x0000000000007918 */ /* 0x00efe20000000000 */
.L_x_17:
[----:B------:R-:W1:Y:S01]  /*1120*/  S2UR UR7, SR_CTAID.X ;  /* 0x00000000000779c3 */ /* 0x000e620000002500 */
[----:B------:R-:W-:-:S05]  /*1130*/  CS2R.32 R3, SR_CgaSize ;  /* 0x0000000000037805 */ /* 0x000fca0000008a00 */
[----:B------:R-:W-:-:S05]  /*1140*/  IMAD R3, R3, -0xa0, RZ ;  /* 0xffffff6003037824 */ /* 0x000fca00078e02ff */
[----:B------:R-:W-:-:S14]  /*1150*/  R2UR UR5, R3 ;  /* 0x00000000030572ca */ /* 0x000fdc00000e0000 */
[----:B------:R-:W2:Y:S01]  /*1160*/  LDCU UR5, c[0x0][UR5+0x2b0] ;  /* 0x00005600050577ac */ /* 0x000ea20008000800 */
[----:B------:R-:W-:-:S05]  /*1170*/  CS2R.32 R3, SR_CgaSize ;  /* 0x0000000000037805 */ /* 0x000fca0000008a00 */
[----:B------:R-:W-:-:S05]  /*1180*/  IMAD R3, R3, -0xa0, RZ ;  /* 0xffffff6003037824 */ /* 0x000fca00078e02ff */
[----:B------:R-:W-:-:S14]  /*1190*/  R2UR UR4, R3 ;  /* 0x00000000030472ca */ /* 0x000fdc00000e0000 */
[----:B------:R-:W3:Y:S01]  /*11a0*/  LDCU UR4, c[0x0][UR4+0x2b4] ;  /* 0x00005680040477ac */ /* 0x000ee20008000800 */
[----:B------:R-:W4:Y:S01]  /*11b0*/  S2UR UR8, SR_CTAID.Y ;  /* 0x00000000000879c3 */ /* 0x000f220000002600 */
[----:B------:R-:W-:-:S05]  /*11c0*/  CS2R.32 R3, SR_CgaSize ;  /* 0x0000000000037805 */ /* 0x000fca0000008a00 */
[----:B------:R-:W-:-:S05]  /*11d0*/  IMAD R3, R3, -0xa0, RZ ;  /* 0xffffff6003037824 */ /* 0x000fca00078e02ff */
[----:B------:R-:W-:-:S14]  /*11e0*/  R2UR UR61, R3 ;  /* 0x00000000033d72ca */ /* 0x000fdc00000e0000 */
[----:B------:R-:W3:Y:S01]  /*11f0*/  LDCU UR61, c[0x0][UR61+0x2a0] ;  /* 0x000054003d3d77ac */ /* 0x000ee20008000800 */
[----:B------:R-:W-:-:S05]  /*1200*/  CS2R.32 R3, SR_CgaSize ;  /* 0x0000000000037805 */ /* 0x000fca0000008a00 */
[----:B------:R-:W-:-:S05]  /*1210*/  IMAD R3, R3, -0xa0, RZ ;  /* 0xffffff6003037824 */ /* 0x000fca00078e02ff */
[----:B------:R-:W-:-:S14]  /*1220*/  R2UR UR60, R3 ;  /* 0x00000000033c72ca */ /* 0x000fdc00000e0000 */
[----:B------:R-:W3:Y:S01]  /*1230*/  LDCU UR60, c[0x0][UR60+0x2a4] ;  /* 0x000054803c3c77ac */ /* 0x000ee20008000800 */
[----:B------:R-:W3:Y:S01]  /*1240*/  S2UR UR36, SR_CTAID.Z ;  /* 0x00000000002479c3 */ /* 0x000ee20000002700 */
[----:B------:R-:W3:Y:S01]  /*1250*/  LDCU UR21, c[0x0][0xb24] ;  /* 0x00016480ff1577ac */ /* 0x000ee20008000800 */
[----:B------:R-:W3:Y:S01]  /*1260*/  LDCU UR42, c[0x0][0xb24] ;  /* 0x00016480ff2a77ac */ /* 0x000ee20008000800 */
[----:B-1----:R-:W-:Y:S01]  /*1270*/  I2FP.F32.U32 R3, UR7 ;  /* 0x0000000700037c45 */ /* 0x002fe20008201000 */
[----:B------:R-:W1:Y:S04]  /*1280*/  LDCU UR23, c[0x0][0xb30] ;  /* 0x00016600ff1777ac */ /* 0x000e680008000800 */
[----:B--2---:R-:W-:Y:S01]  /*1290*/  FMUL R3, R3, UR5 ;  /* 0x0000000503037c20 */ /* 0x004fe20008400000 */
[----:B------:R-:W-:Y:S01]  /*12a0*/  UMOV UR48, UR7 ;  /* 0x0000000700307c82 */ /* 0x000fe20008000000 */
[----:B----4-:R-:W-:Y:S01]  /*12b0*/  I2FP.F32.U32 R2, UR8 ;  /* 0x0000000800027c45 */ /* 0x010fe20008201000 */
[----:B------:R-:W-:-:S03]  /*12c0*/  UMOV UR47, UR8 ;  /* 0x00000008002f7c82 */ /* 0x000fc60008000000 */
[----:B------:R-:W2:Y:S01]  /*12d0*/  F2I.U32.TRUNC.NTZ R3, R3 ;  /* 0x0000000300037305 */ /* 0x000ea2000020f000 */
[----:B---3--:R-:W-:Y:S01]  /*12e0*/  FMUL R2, R2, UR4 ;  /* 0x0000000402027c20 */ /* 0x008fe20008400000 */
[----:B------:R-:W-:-:S04]  /*12f0*/  ULOP3.LUT UR4, UR44, 0x1, URZ, 0xc0, !UPT ;  /* 0x000000012c047892 */ /* 0x000fc8000f8ec0ff */
[----:B------:R-:W-:Y:S02]  /*1300*/  UISETP.NE.U32.AND UP6, UPT, UR4, 0x1, UPT ;  /* 0x000000010400788c */ /* 0x000fe4000bfc5070 */
[----:B------:R-:W3:Y:S02]  /*1310*/  F2I.U32.TRUNC.NTZ R2, R2 ;  /* 0x0000000200027305 */ /* 0x000ee4000020f000 */
[----:B------:R-:W-:Y:S01]  /*1320*/  USEL UR4, URZ, 0x300, UP6 ;  /* 0x00000300ff047887 */ /* 0x000fe2000b000000 */
[----:B--2---:R-:W-:Y:S02]  /*1330*/  R2UR UR6, R3 ;  /* 0x00000000030672ca */ /* 0x004fe400000e0000 */
[----:B---3--:R-:W-:Y:S02]  /*1340*/  R2UR UR5, R2 ;  /* 0x00000000020572ca */ /* 0x008fe400000e0000 */
[----:B------:R-:W-:-:S09]  /*1350*/  PRMT R2, RZ, 0x7610, R2 ;  /* 0x00007610ff027816 */ /* 0x000fd20000000002 */
[----:B------:R-:W-:-:S04]  /*1360*/  UIADD3 UR6, UPT, UPT, -UR6, URZ, URZ ;  /* 0x000000ff06067290 */ /* 0x000fc8000fffe1ff */
[----:B------:R-:W-:Y:S02]  /*1370*/  UIMAD UR61, UR61, UR6, UR7 ;  /* 0x000000063d3d72a4 */ /* 0x000fe4000f8e0207 */
[----:B------:R-:W-:-:S04]  /*1380*/  UIADD3 UR5, UPT, UPT, -UR5, URZ, URZ ;  /* 0x000000ff05057290 */ /* 0x000fc8000fffe1ff */
[----:B------:R-:W-:Y:S01]  /*1390*/  UIMAD UR60, UR60, UR5, UR8 ;  /* 0x000000053c3c72a4 */ /* 0x000fe2000f8e0208 */
[----:B-1----:R-:W-:Y:S11]  /*13a0*/  BRA.U UP5, `(.L_x_18) ;  /* 0x0000000105247547 */ /* 0x002ff6000b800000 */
[----:B------:R-:W-:-:S04]  /*13b0*/  UISETP.NE.AND UP0, UPT, UR60, URZ, UPT ;  /* 0x000000ff3c00728c */ /* 0x000fc8000bf05270 */
[----:B------:R-:W-:Y:S02]  /*13c0*/  USEL UR5, URZ, 0x2, UP0 ;  /* 0x00000002ff057887 */ /* 0x000fe40008000000 */
[----:B------:R-:W-:-:S04]  /*13d0*/  UISETP.NE.AND UP0, UPT, UR60, URZ, UPT ;  /* 0x000000ff3c00728c */ /* 0x000fc8000bf05270 */
[----:B------:R-:W-:-:S04]  /*13e0*/  UISETP.EQ.OR UP0, UPT, UR61, URZ, !UP0 ;  /* 0x000000ff3d00728c */ /* 0x000fc8000c702670 */
[----:B------:R-:W-:Y:S02]  /*13f0*/  USEL UR6, URZ, 0x1, !UP0 ;  /* 0x00000001ff067887 */ /* 0x000fe4000c000000 */
[----:B------:R-:W-:-:S04]  /*1400*/  UISETP.NE.AND UP0, UPT, UR61, 0x1, UPT ;  /* 0x000000013d00788c */ /* 0x000fc8000bf05270 */
[----:B------:R-:W-:-:S04]  /*1410*/  USEL UR5, UR5, 0x2, UP0 ;  /* 0x0000000205057887 */ /* 0x000fc80008000000 */
[----:B------:R-:W-:-:S06]  /*1420*/  UIADD3 UR5, UPT, UPT, UR6, UR5, URZ ;  /* 0x0000000506057290 */ /* 0x000fcc000fffe0ff */
[----:B------:R-:W-:-:S07]  /*1430*/  MOV R2, UR5 ;  /* 0x0000000500027c02 */ /* 0x000fce0008000f00 */
.L_x_18:
[----:B------:R-:W-:-:S09]  /*1440*/  UISETP.GE.AND UP0, UPT, UR21, 0x1, UPT ;  /* 0x000000011500788c */ /* 0x000fd2000bf06270 */
[----:B------:R-:W-:Y:S05]  /*1450*/  BRA.U !UP0, `(.L_x_19) ;  /* 0x0000000108d07547 */ /* 0x000fea000b800000 */
[----:B------:R-:W1:Y:S01]  /*1460*/  LDCU UR22, c[0x0][0xb0c] ;  /* 0x00016180ff1677ac */ /* 0x000e620008000800 */
[----:B------:R-:W2:Y:S01]  /*1470*/  LDCU.128 UR16, c[0x0][0xb10] ;  /* 0x00016200ff1077ac */ /* 0x000ea20008000c00 */
[----:B------:R-:W3:Y:S01]  /*1480*/  LDCU UR7, c[0x0][0x370] ;  /* 0x00006e00ff0777ac */ /* 0x000ee20008000800 */
[----:B------:R-:W-:Y:S02]  /*1490*/  UISETP.NE.AND UP2, UPT, UR21, 0x1, UPT ;  /* 0x000000011500788c */ /* 0x000fe4000bf45270 */
[----:B-1----:R-:W-:Y:S02]  /*14a0*/  UISETP.NE.AND UP0, UPT, UR22, 0x1, UPT ;  /* 0x000000011600788c */ /* 0x002fe4000bf05270 */
[----:B--2---:R-:W-:Y:S02]  /*14b0*/  UIMAD.WIDE.U32 UR10, UR48, UR16, URZ ;  /* 0x00000010300a72a5 */ /* 0x004fe4000f8e00ff */
[----:B---3--:R-:W-:-:S05]  /*14c0*/  UIMAD.WIDE.U32 UR8, UR7, UR16, URZ ;  /* 0x00000010070872a5 */ /* 0x008fca000f8e00ff */
[----:B------:R-:W-:Y:S01]  /*14d0*/  UMOV UR6, UR11 ;  /* 0x0000000b00067c82 */ /* 0x000fe20008000000 */
[----:B------:R-:W-:Y:S02]  /*14e0*/  UIMAD.WIDE.U32 UR10, UR47, UR19, URZ ;  /* 0x000000132f0a72a5 */ /* 0x000fe4000f8e00ff */
[----:B------:R-:W-:Y:S01]  /*14f0*/  USHF.R.U32.HI UR6, URZ, UR17, UR6 ;  /* 0x00000011ff067299 */ /* 0x000fe20008011606 */
[----:B------:R-:W-:Y:S02]  /*1500*/  UMOV UR8, UR9 ;  /* 0x0000000900087c82 */ /* 0x000fe40008000000 */
[----:B------:R-:W-:Y:S02]  /*1510*/  @UP0 USHF.R.U32.HI UR7, URZ, UR17, UR8 ;  /* 0x00000011ff070299 */ /* 0x000fe40008011608 */
[----:B------:R-:W1:Y:S01]  /*1520*/  LDCU UR8, c[0x0][0x374] ;  /* 0x00006e80ff0877ac */ /* 0x000e620008000800 */
[----:B------:R-:W2:Y:S01]  /*1530*/  LDCU UR9, c[0x0][0xb20] ;  /* 0x00016400ff0977ac */ /* 0x000ea20008000800 */
[----:B------:R-:W-:-:S02]  /*1540*/  UMOV UR5, UR11 ;  /* 0x0000000b00057c82 */ /* 0x000fc40008000000 */
[----:B------:R-:W3:Y:S01]  /*1550*/  LDCU.64 UR10, c[0x0][0xb28] ;  /* 0x00016500ff0a77ac */ /* 0x000ee20008000a00 */
[----:B------:R-:W-:Y:S02]  /*1560*/  USEL UR6, UR48, UR6, !UP0 ;  /* 0x0000000630067287 */ /* 0x000fe4000c000000 */
[----:B------:R-:W-:Y:S02]  /*1570*/  UISETP.NE.AND UP0, UPT, UR18, 0x1, UPT ;  /* 0x000000011200788c */ /* 0x000fe4000bf05270 */
[----:B-1----:R-:W-:Y:S02]  /*1580*/  UIMAD.WIDE.U32 UR12, UR8, UR19, URZ ;  /* 0x00000013080c72a5 */ /* 0x002fe4000f8e00ff */
[----:B--2---:R-:W-:-:S05]  /*1590*/  USHF.R.U32.HI UR5, URZ, UR9, UR5 ;  /* 0x00000009ff057299 */ /* 0x004fca0008011605 */
[----:B------:R-:W-:Y:S01]  /*15a0*/  UMOV UR12, UR13 ;  /* 0x0000000d000c7c82 */ /* 0x000fe20008000000 */
[----:B------:R-:W-:Y:S02]  /*15b0*/  USEL UR5, UR47, UR5, !UP0 ;  /* 0x000000052f057287 */ /* 0x000fe4000c000000 */
[----:B------:R-:W-:Y:S02]  /*15c0*/  @UP0 USHF.R.U32.HI UR8, URZ, UR9, UR12 ;  /* 0x00000009ff080299 */ /* 0x000fe4000801160c */
[----:B---3--:R-:W-:Y:S02]  /*15d0*/  UIMAD.WIDE.U32 UR14, UR7, UR10, URZ ;  /* 0x0000000a070e72a5 */ /* 0x008fe4000f8e00ff */
[----:B------:R-:W-:-:S05]  /*15e0*/  UIMAD.WIDE.U32 UR12, UR8, UR10, URZ ;  /* 0x0000000a080c72a5 */ /* 0x000fca000f8e00ff */
[----:B------:R-:W-:Y:S02]  /*15f0*/  UMOV UR14, UR15 ;  /* 0x0000000f000e7c82 */ /* 0x000fe40008000000 */
[----:B------:R-:W-:Y:S01]  /*1600*/  UMOV UR12, UR13 ;  /* 0x0000000d000c7c82 */ /* 0x000fe20008000000 */
[----:B------:R-:W-:Y:S02]  /*1610*/  @UP2 USHF.R.U32.HI UR7, URZ, UR11, UR14 ;  /* 0x0000000bff072299 */ /* 0x000fe4000801160e */
[----:B------:R-:W-:Y:S02]  /*1620*/  @UP2 USHF.R.U32.HI UR8, URZ, UR11, UR12 ;  /* 0x0000000bff082299 */ /* 0x000fe4000801160c */
[----:B------:R-:W-:Y:S02]  /*1630*/  UIMAD.WIDE.U32 UR12, UR5, UR10, URZ ;  /* 0x0000000a050c72a5 */ /* 0x000fe4000f8e00ff */
[----:B------:R-:W-:Y:S02]  /*1640*/  UIMAD UR8, UR8, UR21, URZ ;  /* 0x00000015080872a4 */ /* 0x000fe4000f8e02ff */
[----:B------:R-:W-:-:S02]  /*1650*/  UIMAD UR9, UR7, UR21, URZ ;  /* 0x00000015070972a4 */ /* 0x000fc4000f8e02ff */
[----:B------:R-:W-:-:S04]  /*1660*/  UISETP.GE.AND UP0, UPT, UR5, UR8, UPT ;  /* 0x000000080500728c */ /* 0x000fc8000bf06270 */
[----:B------:R-:W-:Y:S02]  /*1670*/  UISETP.GE.OR UP0, UPT, UR6, UR9, UP0 ;  /* 0x000000090600728c */ /* 0x000fe40008706670 */
[----:B------:R-:W-:-:S03]  /*1680*/  UIMAD.WIDE.U32 UR8, UR6, UR10, URZ ;  /* 0x0000000a060872a5 */ /* 0x000fc6000f8e00ff */
[----:B------:R-:W-:Y:S02]  /*1690*/  UMOV UR10, UR13 ;  /* 0x0000000d000a7c82 */ /* 0x000fe40008000000 */
[----:B------:R-:W-:-:S04]  /*16a0*/  USHF.R.U32.HI UR10, URZ, UR11, UR10 ;  /* 0x0000000bff0a7299 */ /* 0x000fc8000801160a */
[----:B------:R-:W-:Y:S02]  /*16b0*/  USEL UR8, UR5, UR10, !UP2 ;  /* 0x0000000a05087287 */ /* 0x000fe4000d000000 */
[----:B------:R-:W-:Y:S02]  /*16c0*/  @!UP0 USHF.R.U32.HI UR9, URZ, UR11, UR9 ;  /* 0x0000000bff098299 */ /* 0x000fe40008011609 */
[----:B------:R-:W-:Y:S02]  /*16d0*/  UIADD3 UR10, UPT, UPT, -UR8, URZ, URZ ;  /* 0x000000ff080a7290 */ /* 0x000fe4000fffe1ff */
[----:B------:R-:W-:Y:S02]  /*16e0*/  @!UP0 USEL UR9, UR6, UR9, !UP2 ;  /* 0x0000000906098287 */ /* 0x000fe4000d000000 */
[----:B------:R-:W-:Y:S02]  /*16f0*/  UIMAD UR10, UR21, UR10, UR5 ;  /* 0x0000000a150a72a4 */ /* 0x000fe4000f8e0205 */
[----:B------:R-:W-:-:S02]  /*1700*/  UIADD3 UR11, UPT, UPT, -UR6, URZ, URZ ;  /* 0x000000ff060b7290 */ /* 0x000fc4000fffe1ff */
[----:B------:R-:W-:Y:S02]  /*1710*/  @!UP0 UIMAD UR10, UR10, UR7, UR9 ;  /* 0x000000070a0a82a4 */ /* 0x000fe4000f8e0209 */
[----:B------:R-:W-:Y:S02]  /*1720*/  @!UP0 UIADD3 UR8, UPT, UPT, UR8, -UR9, URZ ;  /* 0x8000000908088290 */ /* 0x000fe4000fffe0ff */
[----:B------:R-:W-:Y:S02]  /*1730*/  UIADD3 UR7, UPT, UPT, -UR5, URZ, URZ ;  /* 0x000000ff05077290 */ /* 0x000fe4000fffe1ff */
[----:B------:R-:W-:Y:S02]  /*1740*/  @!UP0 UIMAD UR5, UR8, UR21, UR6 ;  /* 0x00000015080582a4 */ /* 0x000fe4000f8e0206 */
[----:B------:R-:W-:Y:S02]  /*1750*/  UIMAD UR47, UR18, UR7, UR47 ;  /* 0x00000007122f72a4 */ /* 0x000fe4000f8e022f */
[----:B------:R-:W-:Y:S01]  /*1760*/  UIMAD UR48, UR22, UR11, UR48 ;  /* 0x0000000b163072a4 */ /* 0x000fe2000f8e0230 */
[----:B------:R-:W-:Y:S01]  /*1770*/  @!UP0 UMOV UR6, UR10 ;  /* 0x0000000a00068c82 */ /* 0x000fe20008000000 */
[----:B------:R-:W-:-:S02]  /*1780*/  UIMAD UR47, UR5, UR18, UR47 ;  /* 0x00000012052f72a4 */ /* 0x000fc4000f8e022f */
[----:B------:R-:W-:-:S12]  /*1790*/  UIMAD UR48, UR6, UR22, UR48 ;  /* 0x00000016063072a4 */ /* 0x000fd8000f8e0230 */
.L_x_19:
[----:B------:R-:W-:-:S09]  /*17a0*/  UISETP.NE.AND UP0, UPT, UR23, 0x1, UPT ;  /* 0x000000011700788c */ /* 0x000fd2000bf05270 */
[----:B------:R-:W-:Y:S05]  /*17b0*/  BRA.U UP0, `(.L_x_20) ;  /* 0x0000000100447547 */ /* 0x000fea000b800000 */
[----:B------:R-:W1:Y:S01]  /*17c0*/  LDCU.128 UR8, c[0x0][0xb10] ;  /* 0x00016200ff0877ac */ /* 0x000e620008000c00 */
[----:B------:R-:W2:Y:S01]  /*17d0*/  LDCU UR12, c[0x0][0xb0c] ;  /* 0x00016180ff0c77ac */ /* 0x000ea20008000800 */
[----:B-1----:R-:W-:Y:S02]  /*17e0*/  UIMAD.WIDE.U32 UR6, UR48, UR8, URZ ;  /* 0x00000008300672a5 */ /* 0x002fe4000f8e00ff */
[----:B--2---:R-:W-:-:S05]  /*17f0*/  UISETP.NE.AND UP0, UPT, UR12, 0x1, UPT ;  /* 0x000000010c00788c */ /* 0x004fca000bf05270 */
[----:B------:R-:W-:Y:S02]  /*1800*/  UMOV UR6, UR7 ;  /* 0x0000000700067c82 */ /* 0x000fe40008000000 */
[----:B------:R-:W-:Y:S02]  /*1810*/  USHF.R.U32.HI UR6, URZ, UR9, UR6 ;  /* 0x00000009ff067299 */ /* 0x000fe40008011606 */
[----:B------:R-:W1:Y:S01]  /*1820*/  LDCU UR7, c[0x0][0xb20] ;  /* 0x00016400ff0777ac */ /* 0x000e620008000800 */
[----:B------:R-:W-:Y:S02]  /*1830*/  UIMAD.WIDE.U32 UR8, UR47, UR11, URZ ;  /* 0x0000000b2f0872a5 */ /* 0x000fe4000f8e00ff */
[----:B------:R-:W-:Y:S02]  /*1840*/  USEL UR6, UR48, UR6, !UP0 ;  /* 0x0000000630067287 */ /* 0x000fe4000c000000 */
[----:B------:R-:W-:-:S03]  /*1850*/  UISETP.NE.AND UP0, UPT, UR10, 0x1, UPT ;  /* 0x000000010a00788c */ /* 0x000fc6000bf05270 */
[----:B------:R-:W-:Y:S02]  /*1860*/  UMOV UR5, UR9 ;  /* 0x0000000900057c82 */ /* 0x000fe40008000000 */
[----:B-1----:R-:W-:-:S04]  /*1870*/  USHF.R.U32.HI UR5, URZ, UR7, UR5 ;  /* 0x00000007ff057299 */ /* 0x002fc80008011605 */
[----:B------:R-:W-:-:S04]  /*1880*/  USEL UR5, UR47, UR5, !UP0 ;  /* 0x000000052f057287 */ /* 0x000fc8000c000000 */
[----:B------:R-:W-:Y:S02]  /*1890*/  UIADD3 UR7, UPT, UPT, UR6, -UR5, URZ ;  /* 0x8000000506077290 */ /* 0x000fe4000fffe0ff */
[----:B------:R-:W-:Y:S02]  /*18a0*/  UIADD3 UR5, UPT, UPT, -UR6, UR5, URZ ;  /* 0x0000000506057290 */ /* 0x000fe4000fffe1ff */
[----:B------:R-:W-:Y:S02]  /*18b0*/  UIMAD UR47, UR7, UR10, UR47 ;  /* 0x0000000a072f72a4 */ /* 0x000fe4000f8e022f */
[----:B------:R-:W-:-:S12]  /*18c0*/  UIMAD UR48, UR5, UR12, UR48 ;  /* 0x0000000c053072a4 */ /* 0x000fd8000f8e0230 */
.L_x_20:
[----:B------:R-:W-:Y:S02]  /*18d0*/  UISETP.EQ.U32.AND UP0, UPT, UR24, 0x1, UPT ;  /* 0x000000011800788c */ /* 0x000fe4000bf02070 */
[----:B------:R-:W-:-:S07]  /*18e0*/  UISETP.NE.AND UP2, UPT, UR20, 0x2, UPT ;  /* 0x000000021400788c */ /* 0x000fce000bf45270 */
[----:B------:R-:W-:Y:S05]  /*18f0*/  BRA.U !UP0, `(.L_x_21) ;  /* 0x00000001080c7547 */ /* 0x000fea000b800000 */
[----:B------:R-:W-:Y:S01]  /*1900*/  UCGABAR_WAIT ;  /* 0x0000000000007dc7 */ /* 0x000fe20008000000 */
[----:B------:R-:W-:Y:S01]  /*1910*/  CCTL.IVALL ;  /* 0x00000000ff00798f */ /* 0x000fe20002000000 */
[----:B------:R-:W-:Y:S05]  /*1920*/  BRA `(.L_x_22) ;  /* 0x0000000000047947 */ /* 0x000fea0003800000 */
.L_x_21:
[----:B------:R-:W-:Y:S06]  /*1930*/  BAR.SYNC.DEFER_BLOCKING 0x0 ;  /* 0x0000000000007b1d */ /* 0x000fec0000010000 */
.L_x_22:
[----:B------:R-:W-:Y:S05]  /*1940*/  BRA.U UP2, `(.L_x_23) ;  /* 0x0000002102647547 */ /* 0x000fea000b800000 */
[----:B------:R-:W1:Y:S01]  /*1950*/  LDCU UR7, c[0x0][0x38c] ;  /* 0x00007180ff0777ac */ /* 0x000e620008000800 */
[----:B------:R-:W-:Y:S01]  /*1960*/  PLOP3.LUT P1, PT, PT, PT, UP3, 0x80, 0x8 ;  /* 0x000000000008781c */ /* 0x000fe20003f2f038 */
[----:B------:R-:W-:Y:S01]  /*1970*/  IMAD.MOV.U32 R12, RZ, RZ, 0x1 ;  /* 0x00000001ff0c7424 */ /* 0x000fe200078e00ff */
[----:B------:R-:W-:Y:S01]  /*1980*/  ISETP.EQ.OR P2, PT, R0, RZ, P3 ;  /* 0x000000ff0000720c */ /* 0x000fe20001f42670 */
[----:B------:R-:W-:Y:S01]  /*1990*/  UISETP.NE.AND UP0, UPT, UR20, URZ, UPT ;  /* 0x000000ff1400728c */ /* 0x000fe2000bf05270 */
[----:B------:R-:W-:Y:S01]  /*19a0*/  PLOP3.LUT P1, PT, P1, PT, PT, 0x8, 0x80 ;  /* 0x000000000080781c */ /* 0x000fe20000f2e170 */
[----:B------:R-:W-:Y:S01]  /*19b0*/  USEL UR26, URZ, 0x1, UP4 ;  /* 0x00000001ff1a7887 */ /* 0x000fe2000a000000 */
[----:B------:R-:W-:Y:S01]  /*19c0*/  CS2R R10, SRZ ;  /* 0x00000000000a7805 */ /* 0x000fe2000001ff00 */
[----:B------:R-:W-:Y:S01]  /*19d0*/  UMOV UR15, 0x400 ;  /* 0x00000400000f7882 */ /* 0x000fe20000000000 */
[----:B------:R-:W-:Y:S01]  /*19e0*/  IMAD.MOV.U32 R9, RZ, RZ, RZ ;  /* 0x000000ffff097224 */ /* 0x000fe200078e00ff */
[----:B------:R-:W-:Y:S01]  /*19f0*/  USEL UR26, UR26, 0x2, UP0 ;  /* 0x000000021a1a7887 */ /* 0x000fe20008000000 */
[----:B------:R-:W-:Y:S01]  /*1a00*/  IMAD.MOV.U32 R8, RZ, RZ, 0x1 ;  /* 0x00000001ff087424 */ /* 0x000fe200078e00ff */
[----:B------:R-:W-:Y:S01]  /*1a10*/  ULEA UR15, UR44, UR15, 0x18 ;  /* 0x0000000f2c0f7291 */ /* 0x000fe2000f8ec0ff */
[----:B------:R-:W2:Y:S01]  /*1a20*/  LDCU UR40, c[0x0][0x370] ;  /* 0x00006e00ff2877ac */ /* 0x000ea20008000800 */
[----:B-1----:R-:W-:Y:S01]  /*1a30*/  UIADD3 UR6, UPT, UPT, UR7, 0x1f, URZ ;  /* 0x0000001f07067890 */ /* 0x002fe2000fffe0ff */
[----:B------:R-:W1:Y:S03]  /*1a40*/  LDCU.64 UR28, c[0x0][0x348] ;  /* 0x00006900ff1c77ac */ /* 0x000e660008000a00 */
[----:B------:R-:W-:-:S02]  /*1a50*/  USHF.R.S32.HI UR5, URZ, 0x1f, UR6 ;  /* 0x0000001fff057899 */ /* 0x000fc40008011406 */
[----:B------:R-:W-:Y:S02]  /*1a60*/  USHF.R.U32.HI UR46, URZ, 0x5, UR4 ;  /* 0x00000005ff2e7899 */ /* 0x000fe40008011604 */
[----:B------:R-:W-:Y:S02]  /*1a70*/  ULEA.HI UR5, UR5, UR6, URZ, 0x5 ;  /* 0x0000000605057291 */ /* 0x000fe4000f8f28ff */
[----:B------:R-:W-:Y:S02]  /*1a80*/  UIADD3 UR6, UPT, UPT, UR7, -0x1, URZ ;  /* 0xffffffff07067890 */ /* 0x000fe4000fffe0ff */
[----:B------:R-:W-:Y:S02]  /*1a90*/  USHF.R.S32.HI UR43, URZ, 0x5, UR5 ;  /* 0x00000005ff2b7899 */ /* 0x000fe40008011405 */
[----:B------:R-:W-:Y:S02]  /*1aa0*/  UISETP.GE.U32.AND UP1, UPT, UR6, -0x3f, UPT ;  /* 0xffffffc10600788c */ /* 0x000fe4000bf26070 */
[----:B------:R-:W-:-:S02]  /*1ab0*/  UISETP.LT.U32.AND UP0, UPT, UR43, 0x1e, UPT ;  /* 0x0000001e2b00788c */ /* 0x000fc4000bf01070 */
[----:B------:R-:W-:Y:S02]  /*1ac0*/  UIADD3 UR5, UPT, UPT, UR15, 0x600, URZ ;  /* 0x000006000f057890 */ /* 0x000fe4000fffe0ff */
[----:B------:R-:W-:Y:S02]  /*1ad0*/  USEL UR41, UR43, 0x1e, UP0 ;  /* 0x0000001e2b297887 */ /* 0x000fe40008000000 */
[----:B------:R-:W-:Y:S02]  /*1ae0*/  @UP6 UIADD3 UR5, UPT, UPT, UR15, URZ, URZ ;  /* 0x000000ff0f056290 */ /* 0x000fe4000fffe0ff */
[----:B------:R-:W-:Y:S02]  /*1af0*/  UIADD3 UR21, UPT, UPT, UR41, -0x1, URZ ;  /* 0xffffffff29157890 */ /* 0x000fe4000fffe0ff */
[----:B------:R-:W-:Y:S02]  /*1b00*/  @UP1 UIADD3 UR21, UPT, UPT, UR41, URZ, URZ ;  /* 0x000000ff29151290 */ /* 0x000fe4000fffe0ff */
[----:B------:R-:W-:Y:S01]  /*1b10*/  UIADD3 UR49, UPT, UPT, UR7, 0x3e, URZ ;  /* 0x0000003e07317890 */ /* 0x000fe2000fffe0ff */
[----:B------:R-:W3:Y:S01]  /*1b20*/  LDCU UR39, c[0x0][0x374] ;  /* 0x00006e80ff2777ac */ /* 0x000ee20008000800 */
[----:B------:R-:W-:-:S02]  /*1b30*/  UIADD3 UR5, UPT, UPT, UR5, 0x21400, URZ ;  /* 0x0002140005057890 */ /* 0x000fc4000fffe0ff */
[----:B------:R-:W-:Y:S02]  /*1b40*/  UIADD3 UR45, UPT, UPT, UR43, -UR41, URZ ;  /* 0x800000292b2d7290 */ /* 0x000fe4000fffe0ff */
[----:B------:R-:W-:Y:S01]  /*1b50*/  UIADD3 UR21, UPT, UPT, UR21, 0x1, URZ ;  /* 0x0000000115157890 */ /* 0x000fe2000fffe0ff */
[----:B-12---:R-:W-:-:S11]  /*1b60*/  UMOV UR13, URZ ;  /* 0x000000ff000d7c82 */ /* 0x006fd60008000000 */
.L_x_43:
[----:B------:R-:W-:-:S09]  /*1b70*/  UISETP.NE.AND UP0, UPT, UR44, URZ, UPT ;  /* 0x000000ff2c00728c */ /* 0x000fd2000bf05270 */
[----:B------:R-:W-:Y:S05]  /*1b80*/  BRA.U UP0, `(.L_x_24) ;  /* 0x0000000100287547 */ /* 0x000fea000b800000 */
[----:B------:R-:W-:Y:S02]  /*1b90*/  LEA R0, R9, UR15, 0x3 ;  /* 0x0000000f09007c11 */ /* 0x000fe4000f8e18ff */
[----:B------:R-:W-:-:S04]  /*1ba0*/  SHF.L.U32 R2, R8, 0x1f, RZ ;  /* 0x0000001f08027819 */ /* 0x000fc800000006ff */
[----:B------:R-:W1:Y:S02]  /*1bb0*/  SYNCS.PHASECHK.TRANS64.TRYWAIT P0, [R0+URZ+0x280], R2 ;  /* 0x00028002000075a7 */ /* 0x000e6400080011ff */
[----:B-1----:R-:W-:Y:S05]  /*1bc0*/  @!P0 BRA `(.L_x_25) ;  /* 0x0000006000b48947 */ /* 0x002fea0003800000 */
.L_x_138:
[----:B------:R-:W-:Y:S01]  /*1bd0*/  VIADD R9, R9, 0x1 ;  /* 0x0000000109097836 */ /* 0x000fe20000000000 */
[----:B------:R1:W-:Y:S04]  /*1be0*/  SYNCS.ARRIVE.TRANS64.A1T0 RZ, [R0+URZ+0x270], RZ ;  /* 0x000270ff00ff79a7 */ /* 0x0003e800081000ff */
[----:B------:R-:W-:-:S04]  /*1bf0*/  ISETP.NE.AND P0, PT, R9, 0x2, PT ;  /* 0x000000020900780c */ /* 0x000fc80003f05270 */
[----:B------:R-:W-:Y:S02]  /*1c00*/  SEL R9, R9, RZ, P0 ;  /* 0x000000ff09097207 */ /* 0x000fe40000000000 */
[----:B-1----:R-:W-:-:S04]  /*1c10*/  SEL R0, RZ, 0x1, P0 ;  /* 0x00000001ff007807 */ /* 0x002fc80000000000 */
[----:B------:R-:W-:-:S07]  /*1c20*/  LOP3.LUT R8, R8, R0, RZ, 0x3c, !PT ;  /* 0x0000000008087212 */ /* 0x000fce00078e3cff */
.L_x_24:
[----:B------:R-:W-:Y:S01]  /*1c30*/  ULEA UR6, UR13, UR15, 0x3 ;  /* 0x0000000f0d067291 */ /* 0x000fe2000f8e18ff */
[----:B------:R-:W-:Y:S01]  /*1c40*/  SHF.L.U32 R0, R12, 0x1f, RZ ;  /* 0x0000001f0c007819 */ /* 0x000fe200000006ff */
[----:B------:R-:W-:Y:S02]  /*1c50*/  UISETP.GE.U32.AND UP0, UPT, UR49, 0x3f, UPT ;  /* 0x0000003f3100788c */ /* 0x000fe4000bf06070 */
[----:B------:R-:W-:Y:S02]  /*1c60*/  USHF.L.U32 UR35, UR48, 0x6, URZ ;  /* 0x0000000630237899 */ /* 0x000fe400080006ff */
[----:B------:R-:W-:Y:S01]  /*1c70*/  UIMAD UR19, UR47, 0x30, UR46 ;  /* 0x000000302f1378a4 */ /* 0x000fe2000f8e022e */
[----:B------:R-:W-:Y:S02]  /*1c80*/  UMOV UR14, URZ ;  /* 0x000000ff000e7c82 */ /* 0x000fe40008000000 */
[----:B------:R1:W2:Y:S02]  /*1c90*/  SYNCS.PHASECHK.TRANS64.TRYWAIT P0, [UR6+0xf0], R0 ;  /* 0x0000f000ff0075a7 */ /* 0x0002a40008001106 */
[----:B------:R-:W-:Y:S07]  /*1ca0*/  BRA.U !UP0, `(.L_x_26) ;  /* 0x0000000108c07547 */ /* 0x000fee000b800000 */
[----:B------:R-:W-:Y:S01]  /*1cb0*/  UMOV UR8, URZ ;  /* 0x000000ff00087c82 */ /* 0x000fe20008000000 */
[----:B------:R-:W-:-:S05]  /*1cc0*/  UMOV UR7, UR13 ;  /* 0x0000000d00077c82 */ /* 0x000fca0008000000 */
.L_x_32:
[----:B--2---:R-:W-:Y:S01]  /*1cd0*/  @!P3 MOV R2, 0x1c00 ;  /* 0x00001c000002b802 */ /* 0x004fe20000000f00 */
[----:B----4-:R-:W-:Y:S01]  /*1ce0*/  ULEA UR33, UR7, UR15, 0x3 ;  /* 0x0000000f07217291 */ /* 0x010fe2000f8e18ff */
[----:B-12---:R-:W-:Y:S11]  /*1cf0*/  @P0 BRA `(.L_x_27) ;  /* 0x00000000000c0947 */ /* 0x006ff60003800000 */
[----:B------:R-:W-:Y:S04]  /*1d00*/  SHF.L.U32 R3, R12, 0x1f, RZ ;  /* 0x0000001f0c037819 */ /* 0x000fe800000006ff */
[----:B------:R-:W2:Y:S02]  /*1d10*/  SYNCS.PHASECHK.TRANS64.TRYWAIT P0, [UR33+0xf0], R3 ;  /* 0x0000f003ff0075a7 */ /* 0x000ea40008001121 */
[----:B--2---:R-:W-:Y:S05]  /*1d20*/  @!P0 BRA `(.L_x_28) ;  /* 0x0000006000708947 */ /* 0x004fea0003800000 */
.L_x_27:
[----:B------:R2:W-:Y:S01]  /*1d30*/  @!P3 SYNCS.ARRIVE.TRANS64 RZ, [UR33], R2 ;  /* 0x00000002ffffb9a7 */ /* 0x0005e20008000021 */
[----:B------:R-:W-:Y:S04]  /*1d40*/  ULOP3.LUT UR6, UR26, 0x2, URZ, 0xfc, !UPT ;  /* 0x000000021a067892 */ /* 0x000fe8000f8efcff */
[----:B------:R-:W-:Y:S09]  /*1d50*/  UISETP.NE.AND UP0, UPT, UR6, 0x2, UPT ;  /* 0x000000020600788c */ /* 0x000ff2000bf05270 */
[----:B------:R-:W-:Y:S05]  /*1d60*/  BRA.U UP0, `(.L_x_29) ;  /* 0x0000000100047547 */ /* 0x000fea000b800000 */
[----:B---3--:R-:W-:Y:S05]  /*1d70*/  BPT.TRAP 0x1 ;  /* 0x000000040000795c */ /* 0x008fea0000300000 */
.L_x_29:
[----:B------:R-:W-:Y:S04]  /*1d80*/  BSSY.RECONVERGENT B0, `(.L_x_30) ;  /* 0x0000003000007945 */ /* 0x000fe80003800200 */
[----:B------:R-:W-:Y:S05]  /*1d90*/  @P2 BRA `(.L_x_31) ;  /* 0x0000000000042947 */ /* 0x000fea0003800000 */
[----:B---3--:R-:W-:Y:S05]  /*1da0*/  BPT.TRAP 0x1 ;  /* 0x000000040000795c */ /* 0x008fea0000300000 */
.L_x_31:
[----:B---3--:R-:W-:Y:S05]  /*1db0*/  BSYNC.RECONVERGENT B0 ;  /* 0x0000000000007941 */ /* 0x008fea0003800200 */
.L_x_30:
[----:B------:R-:W-:Y:S02]  /*1dc0*/  UIADD3 UR6, UPT, UPT, UR7, 0x1, URZ ;  /* 0x0000000107067890 */ /* 0x000fe4000fffe0ff */
[----:B------:R-:W-:Y:S02]  /*1dd0*/  UIADD3 UR22, UP1, UPT, UR28, 0x80, URZ ;  /* 0x000000801c167890 */ /* 0x000fe4000ff3e0ff */
[----:B------:R-:W-:Y:S02]  /*1de0*/  UISETP.NE.AND UP0, UPT, UR6, 0x1e, UPT ;  /* 0x0000001e0600788c */ /* 0x000fe4000bf05270 */
[----:B------:R-:W-:Y:S02]  /*1df0*/  ULEA UR32, UR7, UR15, 0xc ;  /* 0x0000000f07207291 */ /* 0x000fe4000f8e60ff */
[----:B------:R-:W-:Y:S02]  /*1e00*/  USEL UR9, URZ, 0x1, UP0 ;  /* 0x00000001ff097887 */ /* 0x000fe40008000000 */
[----:B------:R-:W-:Y:S02]  /*1e10*/  USEL UR13, UR6, URZ, UP0 ;  /* 0x000000ff060d7287 */ /* 0x000fe40008000000 */
[----:B------:R-:W-:Y:S02]  /*1e20*/  USHF.L.U32 UR34, UR8, 0x5, URZ ;  /* 0x0000000508227899 */ /* 0x000fe400080006ff */
[----:B------:R-:W-:Y:S01]  /*1e30*/  ULEA UR6, UR13, UR15, 0x3 ;  /* 0x0000000f0d067291 */ /* 0x000fe2000f8e18ff */
[----:B------:R-:W-:Y:S01]  /*1e40*/  LOP3.LUT R12, R12, UR9, RZ, 0x3c, !PT ;  /* 0x000000090c0c7c12 */ /* 0x000fe2000f8e3cff */
[----:B------:R-:W-:Y:S02]  /*1e50*/  UIADD3.X UR23, UPT, UPT, URZ, UR29, URZ, UP1, !UPT ;  /* 0x0000001dff177290 */ /* 0x000fe40008ffe4ff */
[----:B------:R-:W-:Y:S01]  /*1e60*/  UIADD3 UR32, UPT, UPT, UR32, 0x3400, URZ ;  /* 0x0000340020207890 */ /* 0x000fe2000fffe0ff */
[----:B-1----:R-:W-:Y:S01]  /*1e70*/  SHF.L.U32 R0, R12, 0x1f, RZ ;  /* 0x0000001f0c007819 */ /* 0x002fe200000006ff */
[----:B------:R-:W-:Y:S02]  /*1e80*/  UIADD3 UR10, UP0, UPT, UR28, 0x180, URZ ;  /* 0x000001801c0a7890 */ /* 0x000fe4000ff1e0ff */
[----:B------:R-:W-:Y:S01]  /*1e90*/  UIADD3 UR8, UPT, UPT, UR8, 0x1, URZ ;  /* 0x0000000108087890 */ /* 0x000fe2000fffe0ff */
[----:B------:R4:W1:Y:S01]  /*1ea0*/  SYNCS.PHASECHK.TRANS64.TRYWAIT P0, [UR6+0xf0], R0 ;  /* 0x0000f000ff0075a7 */ /* 0x0008620008001106 */
[----:B------:R-:W-:Y:S02]  /*1eb0*/  UIMAD UR6, UR7, 0x600, UR4 ;  /* 0x00000600070678a4 */ /* 0x000fe4000f8e0204 */
[----:B------:R-:W-:Y:S02]  /*1ec0*/  UIADD3.X UR11, UPT, UPT, URZ, UR29, URZ, UP0, !UPT ;  /* 0x0000001dff0b7290 */ /* 0x000fe400087fe4ff */
[----:B------:R-:W-:Y:S01]  /*1ed0*/  ULEA UR6, UR6, UR15, 0x1 ;  /* 0x0000000f06067291 */ /* 0x000fe2000f8e08ff */
[----:B------:R-:W-:Y:S01]  /*1ee0*/  UMOV UR24, 0x0 ;  /* 0x0000000000187882 */ /* 0x000fe20000000000 */
[----:B------:R-:W-:Y:S02]  /*1ef0*/  UMOV UR25, 0x10000000 ;  /* 0x1000000000197882 */ /* 0x000fe40000000000 */
[----:B------:R-:W-:Y:S01]  /*1f00*/  UIADD3 UR16, UPT, UPT, UR6, 0x21400, URZ ;  /* 0x0002140006107890 */ /* 0x000fe2000fffe0ff */
[----:B------:R4:W-:Y:S01]  /*1f10*/  UTMALDG.3D [UR32], [UR22], desc[UR24] ;  /* 0x00001820160075b4 */ /* 0x0009e20008011000 */
[----:B------:R-:W-:Y:S01]  /*1f20*/  UISETP.NE.AND UP0, UPT, UR8, UR21, UPT ;  /* 0x000000150800728c */ /* 0x000fe2000bf05270 */
[----:B------:R-:W-:Y:S01]  /*1f30*/  UMOV UR6, 0x30000 ;  /* 0x0003000000067882 */ /* 0x000fe20000000000 */
[----:B------:R-:W-:Y:S01]  /*1f40*/  UMOV UR20, UR36 ;  /* 0x0000002400147c82 */ /* 0x000fe20008000000 */
[----:B------:R-:W-:Y:S01]  /*1f50*/  UMOV UR17, UR33 ;  /* 0x0000002100117c82 */ /* 0x000fe20008000000 */
[----:B------:R-:W-:Y:S01]  /*1f60*/  UMOV UR18, UR34 ;  /* 0x0000002200127c82 */ /* 0x000fe20008000000 */
[----:B------:R-:W-:Y:S02]  /*1f70*/  UMOV UR14, UR21 ;  /* 0x00000015000e7c82 */ /* 0x000fe40008000000 */
[----:B------:R4:W-:Y:S01]  /*1f80*/  UTMALDG.3D.MULTICAST [UR16], [UR10], UR6, desc[UR24] ;  /* 0x000018100a0073b4 */ /* 0x0009e20008011806 */
[----:B------:R-:W-:Y:S01]  /*1f90*/  UMOV UR7, UR13 ;  /* 0x0000000d00077c82 */ /* 0x000fe20008000000 */
[----:B------:R-:W-:Y:S05]  /*1fa0*/  BRA.U UP0, `(.L_x_32) ;  /* 0xfffffffd00487547 */ /* 0x000fea000b83ffff */
.L_x_26:
[----:B----4-:R-:W-:Y:S01]  /*1fb0*/  ULEA UR6, UR13, UR15, 0x3 ;  /* 0x0000000f0d067291 */ /* 0x010fe2000f8e18ff */
[----:B-1----:R-:W-:Y:S01]  /*1fc0*/  SHF.L.U32 R0, R12, 0x1f, RZ ;  /* 0x0000001f0c007819 */ /* 0x002fe200000006ff */
[----:B------:R-:W-:Y:S01]  /*1fd0*/  @!P1 SYNCS.ARRIVE.TRANS64.A1T0 RZ, [UR15+0x208], RZ ;  /* 0x000208ffffff99a7 */ /* 0x000fe2000810000f */
[----:B------:R-:W-:-:S06]  /*1fe0*/  UISETP.GT.AND UP0, UPT, UR43, UR41, UPT ;  /* 0x000000292b00728c */ /* 0x000fcc000bf04270 */
[----:B--2---:R1:W2:Y:S03]  /*1ff0*/  SYNCS.PHASECHK.TRANS64.TRYWAIT P0, [UR6+0xf0], R0 ;  /* 0x0000f000ff0075a7 */ /* 0x0042a60008001106 */
[----:B------:R-:W-:Y:S05]  /*2000*/  BRA.U !UP0, `(.L_x_33) ;  /* 0x0000000108bc7547 */ /* 0x000fea000b800000 */
[----:B------:R-:W-:Y:S01]  /*2010*/  UIADD3 UR27, UPT, UPT, UR45, UR14, URZ ;  /* 0x0000000e2d1b7290 */ /* 0x000fe2000fffe0ff */
[----:B------:R-:W-:-:S11]  /*2020*/  UMOV UR6, UR13 ;  /* 0x0000000d00067c82 */ /* 0x000fd60008000000 */
.L_x_39:
[----:B--2---:R-:W-:Y:S01]  /*2030*/  @!P3 MOV R2, 0x1c00 ;  /* 0x00001c000002b802 */ /* 0x004fe20000000f00 */
[----:B----4-:R-:W-:Y:S01]  /*2040*/  ULEA UR9, UR6, UR15, 0x3 ;  /* 0x0000000f06097291 */ /* 0x010fe2000f8e18ff */
[----:B-12---:R-:W-:Y:S11]  /*2050*/  @P0 BRA `(.L_x_34) ;  /* 0x00000000000c0947 */ /* 0x006ff60003800000 */
[----:B------:R-:W-:Y:S04]  /*2060*/  SHF.L.U32 R3, R12, 0x1f, RZ ;  /* 0x0000001f0c037819 */ /* 0x000fe800000006ff */
[----:B------:R-:W2:Y:S02]  /*2070*/  SYNCS.PHASECHK.TRANS64.TRYWAIT P0, [UR9+0xf0], R3 ;  /* 0x0000f003ff0075a7 */ /* 0x000ea40008001109 */
[----:B--2---:R-:W-:Y:S05]  /*2080*/  @!P0 BRA `(.L_x_35) ;  /* 0x0000005c00b08947 */ /* 0x004fea0003800000 */
.L_x_34:
[----:B------:R2:W-:Y:S01]  /*2090*/  @!P3 SYNCS.ARRIVE.TRANS64 RZ, [UR9], R2 ;  /* 0x00000002ffffb9a7 */ /* 0x0005e20008000009 */
[----:B------:R-:W-:Y:S04]  /*20a0*/  ULOP3.LUT UR7, UR26, 0x2, URZ, 0xfc, !UPT ;  /* 0x000000021a077892 */ /* 0x000fe8000f8efcff */
[----:B------:R-:W-:Y:S09]  /*20b0*/  UISETP.NE.AND UP0, UPT, UR7, 0x2, UPT ;  /* 0x000000020700788c */ /* 0x000ff2000bf05270 */
[----:B------:R-:W-:Y:S05]  /*20c0*/  BRA.U UP0, `(.L_x_36) ;  /* 0x0000000100047547 */ /* 0x000fea000b800000 */
[----:B---3--:R-:W-:Y:S05]  /*20d0*/  BPT.TRAP 0x1 ;  /* 0x000000040000795c */ /* 0x008fea0000300000 */
.L_x_36:
[----:B------:R-:W-:Y:S04]  /*20e0*/  BSSY.RECONVERGENT B0, `(.L_x_37) ;  /* 0x0000003000007945 */ /* 0x000fe80003800200 */
[----:B------:R-:W-:Y:S05]  /*20f0*/  @P2 BRA `(.L_x_38) ;  /* 0x0000000000042947 */ /* 0x000fea0003800000 */
[----:B---3--:R-:W-:Y:S05]  /*2100*/  BPT.TRAP 0x1 ;  /* 0x000000040000795c */ /* 0x008fea0000300000 */
.L_x_38:
[----:B---3--:R-:W-:Y:S05]  /*2110*/  BSYNC.RECONVERGENT B0 ;  /* 0x0000000000007941 */ /* 0x008fea0003800200 */
.L_x_37:
[----:B------:R-:W-:Y:S02]  /*2120*/  UIADD3 UR7, UPT, UPT, UR6, 0x1, URZ ;  /* 0x0000000106077890 */ /* 0x000fe4000fffe0ff */
[----:B------:R-:W-:Y:S02]  /*2130*/  UIADD3 UR22, UP1, UPT, UR28, 0x80, URZ ;  /* 0x000000801c167890 */ /* 0x000fe4000ff3e0ff */
[----:B------:R-:W-:Y:S02]  /*2140*/  UISETP.NE.AND UP0, UPT, UR7, 0x1e, UPT ;  /* 0x0000001e0700788c */ /* 0x000fe4000bf05270 */
[----:B------:R-:W-:Y:S02]  /*2150*/  USHF.L.U32 UR10, UR14, 0x5, URZ ;  /* 0x000000050e0a7899 */ /* 0x000fe400080006ff */
[----:B------:R-:W-:Y:S02]  /*2160*/  USEL UR8, URZ, 0x1, UP0 ;  /* 0x00000001ff087887 */ /* 0x000fe40008000000 */
[----:B------:R-:W-:Y:S02]  /*2170*/  USEL UR13, UR7, URZ, UP0 ;  /* 0x000000ff070d7287 */ /* 0x000fe40008000000 */
[----:B------:R-:W-:Y:S02]  /*2180*/  UIADD3.X UR23, UPT, UPT, URZ, UR29, URZ, UP1, !UPT ;  /* 0x0000001dff177290 */ /* 0x000fe40008ffe4ff */
[----:B------:R-:W-:Y:S01]  /*2190*/  ULEA UR7, UR13, UR15, 0x3 ;  /* 0x0000000f0d077291 */ /* 0x000fe2000f8e18ff */
[----:B------:R-:W-:Y:S01]  /*21a0*/  LOP3.LUT R12, R12, UR8, RZ, 0x3c, !PT ;  /* 0x000000080c0c7c12 */ /* 0x000fe2000f8e3cff */
[----:B------:R-:W-:Y:S02]  /*21b0*/  ULEA UR8, UR6, UR15, 0xc ;  /* 0x0000000f06087291 */ /* 0x000fe4000f8e60ff */
[----:B------:R-:W-:Y:S01]  /*21c0*/  UIADD3 UR24, UP0, UPT, UR28, 0x180, URZ ;  /* 0x000001801c187890 */ /* 0x000fe2000ff1e0ff */
[----:B-1----:R-:W-:Y:S01]  /*21d0*/  SHF.L.U32 R0, R12, 0x1f, RZ ;  /* 0x0000001f0c007819 */ /* 0x002fe200000006ff */
[----:B------:R-:W-:Y:S02]  /*21e0*/  UIADD3 UR8, UPT, UPT, UR8, 0x3400, URZ ;  /* 0x0000340008087890 */ /* 0x000fe4000fffe0ff */
[----:B------:R-:W-:Y:S01]  /*21f0*/  UIMAD UR16, UR6, 0xc00, UR5 ;  /* 0x00000c00061078a4 */ /* 0x000fe2000f8e0205 */
[----:B------:R4:W1:Y:S01]  /*2200*/  SYNCS.PHASECHK.TRANS64.TRYWAIT P0, [UR7+0xf0], R0 ;  /* 0x0000f000ff0075a7 */ /* 0x0008620008001107 */
[----:B------:R-:W-:Y:S01]  /*2210*/  UMOV UR30, 0x0 ;  /* 0x00000000001e7882 */ /* 0x000fe20000000000 */
[----:B------:R-:W-:Y:S01]  /*2220*/  UMOV UR31, 0x10000000 ;  /* 0x10000000001f7882 */ /* 0x000fe20000000000 */
[----:B------:R-:W-:Y:S01]  /*2230*/  UMOV UR11, UR35 ;  /* 0x00000023000b7c82 */ /* 0x000fe20008000000 */
[----:B------:R-:W-:Y:S01]  /*2240*/  UMOV UR12, UR36 ;  /* 0x00000024000c7c82 */ /* 0x000fe20008000000 */
[----:B------:R-:W-:Y:S01]  /*2250*/  UIADD3.X UR25, UPT, UPT, URZ, UR29, URZ, UP0, !UPT ;  /* 0x0000001dff197290 */ /* 0x000fe200087fe4ff */
[----:B------:R4:W-:Y:S01]  /*2260*/  UTMALDG.3D [UR8], [UR22], desc[UR30] ;  /* 0x00001e08160075b4 */ /* 0x0009e20008011000 */
[----:B------:R-:W-:Y:S01]  /*2270*/  UIADD3 UR14, UPT, UPT, UR14, 0x1, URZ ;  /* 0x000000010e0e7890 */ /* 0x000fe2000fffe0ff */
[----:B------:R-:W-:Y:S01]  /*2280*/  UMOV UR7, 0x30000 ;  /* 0x0003000000077882 */ /* 0x000fe20000000000 */
[----:B------:R-:W-:Y:S01]  /*2290*/  UMOV UR20, UR36 ;  /* 0x0000002400147c82 */ /* 0x000fe20008000000 */
[----:B------:R-:W-:Y:S01]  /*22a0*/  UMOV UR17, UR9 ;  /* 0x0000000900117c82 */ /* 0x000fe20008000000 */
[----:B------:R-:W-:Y:S01]  /*22b0*/  UMOV UR18, UR10 ;  /* 0x0000000a00127c82 */ /* 0x000fe20008000000 */
[----:B------:R-:W-:Y:S02]  /*22c0*/  UISETP.NE.AND UP0, UPT, UR14, UR27, UPT ;  /* 0x0000001b0e00728c */ /* 0x000fe4000bf05270 */
[----:B------:R4:W-:Y:S01]  /*22d0*/  UTMALDG.3D.MULTICAST [UR16], [UR24], UR7, desc[UR30] ;  /* 0x00001e10180073b4 */ /* 0x0009e20008011807 */
[----:B------:R-:W-:Y:S06]  /*22e0*/  UMOV UR6, UR13 ;  /* 0x0000000d00067c82 */ /* 0x000fec0008000000 */
[----:B------:R-:W-:Y:S05]  /*22f0*/  BRA.U UP0, `(.L_x_39) ;  /* 0xfffffffd004c7547 */ /* 0x000fea000b83ffff */
.L_x_33:
[C---:B------:R-:W-:Y:S01]  /*2300*/  LEA R3, R11.reuse, UR15, 0x3 ;  /* 0x0000000f0b037c11 */ /* 0x040fe2000f8e18ff */
[----:B------:R-:W-:Y:S01]  /*2310*/  NOP ;  /* 0x0000000000007918 */ /* 0x000fe20000000000 */
[----:B-1--4-:R-:W-:Y:S02]  /*2320*/  SHF.L.U32 R0, R10, 0x1f, RZ ;  /* 0x0000001f0a007819 */ /* 0x012fe400000006ff */
[----:B------:R-:W-:Y:S02]  /*2330*/  LEA R4, R11, UR15, 0x4 ;  /* 0x0000000f0b047c11 */ /* 0x000fe4000f8e20ff */
[----:B--2---:R-:W1:Y:S02]  /*2340*/  SYNCS.PHASECHK.TRANS64.TRYWAIT P0, [R3+URZ+0x210], R0 ;  /* 0x00021000030075a7 */ /* 0x004e6400080011ff */
[----:B-1----:R-:W-:Y:S05]  /*2350*/  @!P0 BRA `(.L_x_40) ;  /* 0x0000005c00148947 */ /* 0x002fea0003800000 */
.L_x_141:
[----:B------:R-:W2:Y:S01]  /*2360*/  LDS.128 R4, [R4+0x2a0] ;  /* 0x0002a00004047984 */ /* 0x000ea20000000c00 */
[----:B------:R-:W-:Y:S01]  /*2370*/  UISETP.GE.AND UP0, UPT, UR42, 0x1, UPT ;  /* 0x000000012a00788c */ /* 0x000fe2000bf06270 */
[----:B------:R-:W-:Y:S01]  /*2380*/  @!PT LDS RZ, [RZ] ;  /* 0x00000000fffff984 */ /* 0x000fe20000000800 */
[----:B------:R-:W-:Y:S01]  /*2390*/  @!PT LDS RZ, [RZ] ;  /* 0x00000000fffff984 */ /* 0x000fe20000000800 */
[----:B------:R-:W-:Y:S01]  /*23a0*/  @!PT LDS RZ, [RZ] ;  /* 0x00000000fffff984 */ /* 0x000fe20000000800 */
[----:B------:R-:W-:Y:S01]  /*23b0*/  @!PT LDS RZ, [RZ] ;  /* 0x00000000fffff984 */ /* 0x000fe20000000800 */
[----:B------:R4:W-:Y:S06]  /*23c0*/  MEMBAR.ALL.CTA ;  /* 0x0000000000007992 */ /* 0x0009ec0000008000 */
[----:B----4-:R-:W4:Y:S01]  /*23d0*/  FENCE.VIEW.ASYNC.S ;  /* 0x00000000000073c6 */ /* 0x010f220000000000 */
[----:B--2---:R-:W-:-:S13]  /*23e0*/  LOP3.LUT P0, RZ, R6, 0x1, RZ, 0xc0, !PT ;  /* 0x0000000106ff7812 */ /* 0x004fda000780c0ff */
[----:B----4-:R-:W-:Y:S01]  /*23f0*/  VOTEU.ANY UP1, P0 ;  /* 0x0000000000ff7886 */ /* 0x010fe20000020100 */
[----:B------:R-:W-:-:S13]  /*2400*/  PLOP3.LUT P0, PT, PT, PT, UP1, 0x80, 0x8 ;  /* 0x000000000008781c */ /* 0x000fda0003f0f018 */
[----:B-1----:R-:W-:Y:S02]  /*2410*/  @P0 LOP3.LUT R0, R5, 0xffff, RZ, 0xc0, !PT ;  /* 0x0000ffff05000812 */ /* 0x002fe400078ec0ff */
[----:B------:R-:W-:Y:S02]  /*2420*/  @P0 MOV R2, R4 ;  /* 0x0000000400020202 */ /* 0x000fe40000000f00 */
[----:B------:R-:W-:Y:S01]  /*2430*/  @P0 R2UR UR7, R0 ;  /* 0x00000000000702ca */ /* 0x000fe200000e0000 */
[----:B------:R-:W-:Y:S01]  /*2440*/  VIADD R0, R3, 0x220 ;  /* 0x0000022003007836 */ /* 0x000fe20000000000 */
[----:B------:R-:W-:Y:S02]  /*2450*/  @P0 SHF.R.U32.HI R4, RZ, 0x10, R5 ;  /* 0x00000010ff040819 */ /* 0x000fe40000011605 */
[----:B------:R-:W-:Y:S02]  /*2460*/  @P0 R2UR UR8, R2 ;  /* 0x00000000020802ca */ /* 0x000fe400000e0000 */
[----:B------:R-:W-:-:S02]  /*2470*/  PRMT R0, RZ, 0x654, R0 ;  /* 0x00000654ff007816 */ /* 0x000fc40000000000 */
[----:B------:R-:W-:Y:S02]  /*2480*/  @P0 R2UR UR6, R4 ;  /* 0x00000000040602ca */ /* 0x000fe400000e0000 */
[----:B------:R1:W-:Y:S03]  /*2490*/  SYNCS.ARRIVE.TRANS64.RED.A1T0 RZ, [R0+URZ], RZ ;  /* 0x000000ff00ff79a7 */ /* 0x0003e600081004ff */
[----:B------:R-:W-:-:S04]  /*24a0*/  @UP1 UMOV UR37, UR7 ;  /* 0x0000000700251c82 */ /* 0x000fc80008000000 */
[----:B------:R-:W-:-:S04]  /*24b0*/  @UP1 UMOV UR38, UR8 ;  /* 0x0000000800261c82 */ /* 0x000fc80008000000 */
[----:B------:R-:W-:Y:S01]  /*24c0*/  @UP1 UMOV UR36, UR6 ;  /* 0x0000000600241c82 */ /* 0x000fe20008000000 */
[----:B------:R-:W-:Y:S05]  /*24d0*/  BRA.U !UP0, `(.L_x_41) ;  /* 0x0000000108d47547 */ /* 0x000fea000b800000 */
[----:B------:R-:W3:Y:S01]  /*24e0*/  LDCU.128 UR16, c[0x0][0xb10] ;  /* 0x00016200ff1077ac */ /* 0x000ee20008000c00 */
[----:B------:R-:W2:Y:S01]  /*24f0*/  LDCU UR12, c[0x0][0xb20] ;  /* 0x00016400ff0c77ac */ /* 0x000ea20008000800 */
[----:B------:R-:W4:Y:S01]  /*2500*/  LDCU UR20, c[0x0][0xb0c] ;  /* 0x00016180ff1477ac */ /* 0x000f220008000800 */
[----:B------:R-:W1:Y:S01]  /*2510*/  LDCU.64 UR10, c[0x0][0xb28] ;  /* 0x00016500ff0a77ac */ /* 0x000e620008000a00 */
[----:B------:R-:W-:Y:S02]  /*2520*/  UISETP.NE.AND UP3, UPT, UR42, 0x1, UPT ;  /* 0x000000012a00788c */ /* 0x000fe4000bf65270 */
[----:B---3--:R-:W-:Y:S02]  /*2530*/  UIMAD.WIDE.U32 UR8, UR39, UR19, URZ ;  /* 0x00000013270872a5 */ /* 0x008fe4000f8e00ff */
[----:B------:R-:W-:Y:S02]  /*2540*/  UIMAD.WIDE.U32 UR6, UR40, UR16, URZ ;  /* 0x00000010280672a5 */ /* 0x000fe4000f8e00ff */
[----:B------:R-:W-:-:S02]  /*2550*/  UISETP.NE.AND UP0, UPT, UR18, 0x1, UPT ;  /* 0x000000011200788c */ /* 0x000fc4000bf05270 */
[----:B------:R-:W-:Y:S01]  /*2560*/  UIMAD.WIDE.U32 UR30, UR37, UR19, URZ ;  /* 0x00000013251e72a5 */ /* 0x000fe2000f8e00ff */
[----:B------:R-:W-:Y:S02]  /*2570*/  UMOV UR8, UR9 ;  /* 0x0000000900087c82 */ /* 0x000fe40008000000 */
[----:B------:R-:W-:Y:S01]  /*2580*/  UMOV UR6, UR7 ;  /* 0x0000000700067c82 */ /* 0x000fe20008000000 */
[----:B--2---:R-:W-:Y:S02]  /*2590*/  USHF.R.U32.HI UR8, URZ, UR12, UR8 ;  /* 0x0000000cff087299 */ /* 0x004fe40008011608 */
[----:B----4-:R-:W-:Y:S02]  /*25a0*/  UISETP.NE.AND UP2, UPT, UR20, 0x1, UPT ;  /* 0x000000011400788c */ /* 0x010fe4000bf45270 */
[----:B------:R-:W-:Y:S02]  /*25b0*/  USHF.R.U32.HI UR6, URZ, UR17, UR6 ;  /* 0x00000011ff067299 */ /* 0x000fe40008011606 */
[----:B------:R-:W-:-:S02]  /*25c0*/  USEL UR7, UR39, UR8, !UP0 ;  /* 0x0000000827077287 */ /* 0x000fc4000c000000 */
[----:B------:R-:W-:Y:S02]  /*25d0*/  USEL UR8, UR40, UR6, !UP2 ;  /* 0x0000000628087287 */ /* 0x000fe4000d000000 */
[----:B-1----:R-:W-:Y:S01]  /*25e0*/  UIMAD.WIDE.U32 UR22, UR7, UR10, URZ ;  /* 0x0000000a071672a5 */ /* 0x002fe2000f8e00ff */
[----:B------:R-:W-:Y:S01]  /*25f0*/  UMOV UR6, UR31 ;  /* 0x0000001f00067c82 */ /* 0x000fe20008000000 */
[----:B------:R-:W-:Y:S02]  /*2600*/  UIMAD.WIDE.U32 UR24, UR38, UR16, URZ ;  /* 0x00000010261872a5 */ /* 0x000fe4000f8e00ff */
[----:B------:R-:W-:-:S03]  /*2610*/  UIMAD.WIDE.U32 UR30, UR8, UR10, URZ ;  /* 0x0000000a081e72a5 */ /* 0x000fc6000f8e00ff */
[----:B------:R-:W-:Y:S01]  /*2620*/  UMOV UR22, UR23 ;  /* 0x0000001700167c82 */ /* 0x000fe20008000000 */
[----:B------:R-:W-:Y:S02]  /*2630*/  USHF.R.U32.HI UR6, URZ, UR12, UR6 ;  /* 0x0000000cff067299 */ /* 0x000fe40008011606 */
[----:B------:R-:W-:Y:S01]  /*2640*/  @UP3 USHF.R.U32.HI UR7, URZ, UR11, UR22 ;  /* 0x0000000bff073299 */ /* 0x000fe20008011616 */
[----:B------:R-:W-:Y:S01]  /*2650*/  UMOV UR24, UR25 ;  /* 0x0000001900187c82 */ /* 0x000fe20008000000 */
[----:B------:R-:W-:Y:S01]  /*2660*/  UMOV UR30, UR31 ;  /* 0x0000001f001e7c82 */ /* 0x000fe20008000000 */
[----:B------:R-:W-:Y:S02]  /*2670*/  USHF.R.U32.HI UR17, URZ, UR17, UR24 ;  /* 0x00000011ff117299 */ /* 0x000fe40008011618 */
[----:B------:R-:W-:Y:S02]  /*2680*/  USEL UR6, UR37, UR6, !UP0 ;  /* 0x0000000625067287 */ /* 0x000fe4000c000000 */
[----:B------:R-:W-:-:S02]  /*2690*/  @UP3 USHF.R.U32.HI UR8, URZ, UR11, UR30 ;  /* 0x0000000bff083299 */ /* 0x000fc4000801161e */
[----:B------:R-:W-:Y:S02]  /*26a0*/  UIMAD UR9, UR42, UR7, URZ ;  /* 0x000000072a0972a4 */ /* 0x000fe4000f8e02ff */
[----:B------:R-:W-:Y:S02]  /*26b0*/  USEL UR7, UR38, UR17, !UP2 ;  /* 0x0000001126077287 */ /* 0x000fe4000d000000 */
[----:B------:R-:W-:Y:S02]  /*26c0*/  UIMAD UR12, UR42, UR8, URZ ;  /* 0x000000082a0c72a4 */ /* 0x000fe4000f8e02ff */
[----:B------:R-:W-:Y:S02]  /*26d0*/  UISETP.GE.AND UP0, UPT, UR6, UR9, UPT ;  /* 0x000000090600728c */ /* 0x000fe4000bf06270 */
[----:B------:R-:W-:Y:S02]  /*26e0*/  UIMAD.WIDE.U32 UR22, UR6, UR10, URZ ;  /* 0x0000000a061672a5 */ /* 0x000fe4000f8e00ff */
[----:B------:R-:W-:-:S02]  /*26f0*/  UISETP.GE.OR UP0, UPT, UR7, UR12, UP0 ;  /* 0x0000000c0700728c */ /* 0x000fc40008706670 */
[----:B------:R-:W-:Y:S02]  /*2700*/  UIMAD.WIDE.U32 UR16, UR7, UR10, URZ ;  /* 0x0000000a071072a5 */ /* 0x000fe4000f8e00ff */
[----:B------:R-:W-:Y:S01]  /*2710*/  UIADD3 UR12, UPT, UPT, -UR6, URZ, URZ ;  /* 0x000000ff060c7290 */ /* 0x000fe2000fffe1ff */
[----:B------:R-:W-:Y:S01]  /*2720*/  UMOV UR10, UR23 ;  /* 0x00000017000a7c82 */ /* 0x000fe20008000000 */
[----:B------:R-:W-:Y:S02]  /*2730*/  UIADD3 UR14, UPT, UPT, -UR7, URZ, URZ ;  /* 0x000000ff070e7290 */ /* 0x000fe4000fffe1ff */
[----:B------:R-:W-:-:S03]  /*2740*/  USHF.R.U32.HI UR10, URZ, UR11, UR10 ;  /* 0x0000000bff0a7299 */ /* 0x000fc6000801160a */
[----:B------:R-:W-:Y:S01]  /*2750*/  @!UP0 UMOV UR9, UR17 ;  /* 0x0000001100098c82 */ /* 0x000fe20008000000 */
[----:B------:R-:W-:Y:S02]  /*2760*/  UIMAD UR12, UR18, UR12, UR37 ;  /* 0x0000000c120c72a4 */ /* 0x000fe4000f8e0225 */
[----:B------:R-:W-:Y:S02]  /*2770*/  USEL UR10, UR6, UR10, !UP3 ;  /* 0x0000000a060a7287 */ /* 0x000fe4000d800000 */
[----:B------:R-:W-:Y:S02]  /*2780*/  @!UP0 USHF.R.U32.HI UR9, URZ, UR11, UR9 ;  /* 0x0000000bff098299 */ /* 0x000fe40008011609 */
[----:B------:R-:W-:Y:S02]  /*2790*/  UIADD3 UR11, UPT, UPT, -UR10, URZ, URZ ;  /* 0x000000ff0a0b7290 */ /* 0x000fe4000fffe1ff */
[----:B------:R-:W-:Y:S02]  /*27a0*/  @!UP0 USEL UR9, UR7, UR9, !UP3 ;  /* 0x0000000907098287 */ /* 0x000fe4000d800000 */
[----:B------:R-:W-:-:S02]  /*27b0*/  UIMAD UR11, UR42, UR11, UR6 ;  /* 0x0000000b2a0b72a4 */ /* 0x000fc4000f8e0206 */
[----:B------:R-:W-:Y:S02]  /*27c0*/  @!UP0 UIADD3 UR10, UPT, UPT, UR10, -UR9, URZ ;  /* 0x800000090a0a8290 */ /* 0x000fe4000fffe0ff */
[----:B------:R-:W-:Y:S02]  /*27d0*/  @!UP0 UIMAD UR9, UR11, UR8, UR9 ;  /* 0x000000080b0982a4 */ /* 0x000fe4000f8e0209 */
[----:B------:R-:W-:Y:S02]  /*27e0*/  @!UP0 UIMAD UR6, UR42, UR10, UR7 ;  /* 0x0000000a2a0682a4 */ /* 0x000fe4000f8e0207 */
[----:B------:R-:W-:Y:S02]  /*27f0*/  UIMAD UR8, UR20, UR14, UR38 ;  /* 0x0000000e140872a4 */ /* 0x000fe4000f8e0226 */
[----:B------:R-:W-:Y:S01]  /*2800*/  UIMAD UR37, UR6, UR18, UR12 ;  /* 0x00000012062572a4 */ /* 0x000fe2000f8e020c */
[----:B------:R-:W-:Y:S02]  /*2810*/  @!UP0 UMOV UR7, UR9 ;  /* 0x0000000900078c82 */ /* 0x000fe40008000000 */
[----:B------:R-:W-:-:S12]  /*2820*/  UIMAD UR38, UR7, UR20, UR8 ;  /* 0x00000014072672a4 */ /* 0x000fd8000f8e0208 */
.L_x_41:
[----:B------:R-:W2:Y:S02]  /*2830*/  LDCU UR6, c[0x0][0xb30] ;  /* 0x00016600ff0677ac */ /* 0x000ea40008000800 */
[----:B--2---:R-:W-:-:S09]  /*2840*/  UISETP.NE.AND UP0, UPT, UR6, 0x1, UPT ;  /* 0x000000010600788c */ /* 0x004fd2000bf05270 */
[----:B------:R-:W-:Y:S05]  /*2850*/  BRA.U UP0, `(.L_x_42) ;  /* 0x0000000100447547 */ /* 0x000fea000b800000 */
[----:B------:R-:W2:Y:S01]  /*2860*/  LDCU.128 UR16, c[0x0][0xb10] ;  /* 0x00016200ff1077ac */ /* 0x000ea20008000c00 */
[----:B------:R-:W4:Y:S01]  /*2870*/  LDCU UR10, c[0x0][0xb0c] ;  /* 0x00016180ff0a77ac */ /* 0x000f220008000800 */
[----:B------:R-:W1:Y:S01]  /*2880*/  LDCU UR11, c[0x0][0xb20] ;  /* 0x00016400ff0b77ac */ /* 0x000e620008000800 */
[----:B--2---:R-:W-:Y:S02]  /*2890*/  UIMAD.WIDE.U32 UR8, UR38, UR16, URZ ;  /* 0x00000010260872a5 */ /* 0x004fe4000f8e00ff */
[----:B------:R-:W-:Y:S02]  /*28a0*/  UIMAD.WIDE.U32 UR6, UR37, UR19, URZ ;  /* 0x00000013250672a5 */ /* 0x000fe4000f8e00ff */
[----:B----4-:R-:W-:Y:S02]  /*28b0*/  UISETP.NE.AND UP2, UPT, UR10, 0x1, UPT ;  /* 0x000000010a00788c */ /* 0x010fe4000bf45270 */
[----:B------:R-:W-:Y:S01]  /*28c0*/  UISETP.NE.AND UP0, UPT, UR18, 0x1, UPT ;  /* 0x000000011200788c */ /* 0x000fe2000bf05270 */
[----:B------:R-:W-:-:S02]  /*28d0*/  UMOV UR8, UR9 ;  /* 0x0000000900087c82 */ /* 0x000fc40008000000 */
[----:B------:R-:W-:Y:S01]  /*28e0*/  UMOV UR6, UR7 ;  /* 0x0000000700067c82 */ /* 0x000fe20008000000 */
[----:B------:R-:W-:Y:S02]  /*28f0*/  USHF.R.U32.HI UR17, URZ, UR17, UR8 ;  /* 0x00000011ff117299 */ /* 0x000fe40008011608 */
[----:B-1----:R-:W-:Y:S02]  /*2900*/  USHF.R.U32.HI UR6, URZ, UR11, UR6 ;  /* 0x0000000bff067299 */ /* 0x002fe40008011606 */
[----:B------:R-:W-:Y:S02]  /*2910*/  USEL UR7, UR38, UR17, !UP2 ;  /* 0x0000001126077287 */ /* 0x000fe4000d000000 */
[----:B------:R-:W-:-:S04]  /*2920*/  USEL UR6, UR37, UR6, !UP0 ;  /* 0x0000000625067287 */ /* 0x000fc8000c000000 */
[----:B------:R-:W-:Y:S02]  /*2930*/  UIADD3 UR8, UPT, UPT, UR7, -UR6, URZ ;  /* 0x8000000607087290 */ /* 0x000fe4000fffe0ff */
[----:B------:R-:W-:Y:S02]  /*2940*/  UIADD3 UR6, UPT, UPT, -UR7, UR6, URZ ;  /* 0x0000000607067290 */ /* 0x000fe4000fffe1ff */
[----:B------:R-:W-:Y:S02]  /*2950*/  UIMAD UR37, UR8, UR18, UR37 ;  /* 0x00000012082572a4 */ /* 0x000fe4000f8e0225 */
[----:B------:R-:W-:-:S12]  /*2960*/  UIMAD UR38, UR6, UR10, UR38 ;  /* 0x0000000a062672a4 */ /* 0x000fd8000f8e0226 */
.L_x_42:
[----:B------:R-:W-:Y:S01]  /*2970*/  VIADD R11, R11, 0x1 ;  /* 0x000000010b0b7836 */ /* 0x000fe20000000000 */
[----:B------:R-:W-:Y:S01]  /*2980*/  PLOP3.LUT P1, PT, PT, PT, PT, 0x80, 0x8 ;  /* 0x000000000008781c */ /* 0x000fe20003f2f070 */
[----:B------:R-:W-:Y:S02]  /*2990*/  UIADD3 UR48, UPT, UPT, UR38, UR61, URZ ;  /* 0x0000003d26307290 */ /* 0x000fe4000fffe0ff */
[----:B------:R-:W-:Y:S01]  /*29a0*/  UIADD3 UR47, UPT, UPT, UR37, UR60, URZ ;  /* 0x0000003c252f7290 */ /* 0x000fe2000fffe0ff */
[----:B------:R-:W-:-:S04]  /*29b0*/  ISETP.NE.AND P0, PT, R11, 0x2, PT ;  /* 0x000000020b00780c */ /* 0x000fc80003f05270 */
[----:B-1----:R-:W-:Y:S02]  /*29c0*/  SEL R0, RZ, 0x1, P0 ;  /* 0x00000001ff007807 */ /* 0x002fe40000000000 */
[----:B------:R-:W-:Y:S02]  /*29d0*/  SEL R11, R11, RZ, P0 ;  /* 0x000000ff0b0b7207 */ /* 0x000fe40000000000 */
[----:B------:R-:W-:Y:S01]  /*29e0*/  LOP3.LUT R10, R10, R0, RZ, 0x3c, !PT ;  /* 0x000000000a0a7212 */ /* 0x000fe200078e3cff */
[----:B------:R-:W-:Y:S06]  /*29f0*/  BRA.U UP1, `(.L_x_43) ;  /* 0xfffffff1015c7547 */ /* 0x000fec000b83ffff */
[----:B------:R-:W-:Y:S01]  /*2a00*/  UIADD3 UR15, UPT, UPT, UR15, 0xf0, URZ ;  /* 0x000000f00f0f7890 */ /* 0x000fe2000fffe0ff */
[----:B------:R-:W-:-:S03]  /*2a10*/  SHF.L.U32 R2, R12, 0x1f, RZ ;  /* 0x0000001f0c027819 */ /* 0x000fc600000006ff */
[----:B------:R-:W-:-:S09]  /*2a20*/  ULEA UR4, UR13, UR15, 0x3 ;  /* 0x0000000f0d047291 */ /* 0x000fd2000f8e18ff */
[----:B------:R-:W1:Y:S02]  /*2a30*/  SYNCS.PHASECHK.TRANS64.TRYWAIT P0, [UR4], R2 ;  /* 0x00000002ff0075a7 */ /* 0x000e640008001104 */
[----:B-1----:R-:W-:Y:S05]  /*2a40*/  @!P0 BRA `(.L_x_44) ;  /* 0x00000054006c8947 */ /* 0x002fea0003800000 */
.L_x_143:
[----:B------:R-:W-:-:S04]  /*2a50*/  UIADD3 UR4, UPT, UPT, UR13, 0x1, URZ ;  /* 0x000000010d047890 */ /* 0x000fc8000fffe0ff */
[----:B------:R-:W-:-:S04]  /*2a60*/  UISETP.NE.AND UP0, UPT, UR4, 0x1e, UPT ;  /* 0x0000001e0400788c */ /* 0x000fc8000bf05270 */
[----:B------:R-:W-:Y:S02]  /*2a70*/  USEL UR6, URZ, 0x1, UP0 ;  /* 0x00000001ff067887 */ /* 0x000fe40008000000 */
[----:B------:R-:W-:-:S04]  /*2a80*/  USEL UR4, UR4, URZ, UP0 ;  /* 0x000000ff04047287 */ /* 0x000fc80008000000 */
[----:B------:R-:W-:Y:S01]  /*2a90*/  ULEA UR5, UR4, UR15, 0x3 ;  /* 0x0000000f04057291 */ /* 0x000fe2000f8e18ff */
[----:B-1----:R-:W-:-:S04]  /*2aa0*/  LOP3.LUT R2, R12, UR6, RZ, 0x3c, !PT ;  /* 0x000000060c027c12 */ /* 0x002fc8000f8e3cff */
[----:B------:R-:W-:-:S04]  /*2ab0*/  SHF.L.U32 R3, R2, 0x1f, RZ ;  /* 0x0000001f02037819 */ /* 0x000fc800000006ff */
[----:B------:R-:W1:Y:S02]  /*2ac0*/  SYNCS.PHASECHK.TRANS64.TRYWAIT P0, [UR5], R3 ;  /* 0x00000003ff0075a7 */ /* 0x000e640008001105 */
[----:B-1----:R-:W-:Y:S05]  /*2ad0*/  @!P0 BRA `(.L_x_45) ;  /* 0x0000005400608947 */ /* 0x002fea0003800000 */
.L_x_145:
[----:B------:R-:W-:-:S04]  /*2ae0*/  UIADD3 UR4, UPT, UPT, UR4, 0x1, URZ ;  /* 0x0000000104047890 */ /* 0x000fc8000fffe0ff */
[----:B------:R-:W-:-:S04]  /*2af0*/  UISETP.NE.AND UP0, UPT, UR4, 0x1e, UPT ;  /* 0x0000001e0400788c */ /* 0x000fc8000bf05270 */
[----:B------:R-:W-:Y:S02]  /*2b00*/  USEL UR6, URZ, 0x1, UP0 ;  /* 0x00000001ff067887 */ /* 0x000fe40008000000 */
[----:B------:R-:W-:-:S04]  /*2b10*/  USEL UR4, UR4, URZ, UP0 ;  /* 0x000000ff04047287 */ /* 0x000fc80008000000 */
[----:B------:R-:W-:Y:S01]  /*2b20*/  ULEA UR5, UR4, UR15, 0x3 ;  /* 0x0000000f04057291 */ /* 0x000fe2000f8e18ff */
[----:B------:R-:W-:-:S04]  /*2b30*/  LOP3.LUT R2, R2, UR6, RZ, 0x3c, !PT ;  /* 0x0000000602027c12 */ /* 0x000fc8000f8e3cff */
[----:B-1----:R-:W-:-:S04]  /*2b40*/  SHF.L.U32 R3, R2, 0x1f, RZ ;  /* 0x0000001f02037819 */ /* 0x002fc800000006ff */
[----:B------:R-:W1:Y:S02]  /*2b50*/  SYNCS.PHASECHK.TRANS64.TRYWAIT P0, [UR5], R3 ;  /* 0x00000003ff0075a7 */ /* 0x000e640008001105 */
[----:B-1----:R-:W-:Y:S05]  /*2b60*/  @!P0 BRA `(.L_x_46) ;  /* 0x0000005400548947 */ /* 0x002fea0003800000 */
.L_x_147:
        /* <DEDUP_REMOVED lines=9> */
.L_x_149:
        /* <DEDUP_REMOVED lines=9> */
.L_x_151:
        /* <DEDUP_REMOVED lines=9> */
.L_x_153:
        /* <DEDUP_REMOVED lines=9> */
.L_x_155:
        /* <DEDUP_REMOVED lines=9> */
.L_x_157:
        /* <DEDUP_REMOVED lines=9> */
.L_x_159:
        /* <DEDUP_REMOVED lines=9> */
.L_x_161:
        /* <DEDUP_REMOVED lines=9> */
.L_x_163:
        /* <DEDUP_REMOVED lines=9> */
.L_x_165:
        /* <DEDUP_REMOVED lines=9> */
.L_x_167:
        /* <DEDUP_REMOVED lines=9> */
.L_x_169:
        /* <DEDUP_REMOVED lines=9> */
.L_x_171:
        /* <DEDUP_REMOVED lines=9> */
.L_x_173:
        /* <DEDUP_REMOVED lines=9> */
.L_x_175:
        /* <DEDUP_REMOVED lines=9> */
.L_x_177:
        /* <DEDUP_REMOVED lines=9> */
.L_x_179:
        /* <DEDUP_REMOVED lines=9> */
.L_x_181:
        /* <DEDUP_REMOVED lines=9> */
.L_x_183:
        /* <DEDUP_REMOVED lines=9> */
.L_x_185:
        /* <DEDUP_REMOVED lines=9> */
.L_x_187:
        /* <DEDUP_REMOVED lines=9> */
.L_x_189:
        /* <DEDUP_REMOVED lines=9> */
.L_x_191:
        /* <DEDUP_REMOVED lines=9> */
.L_x_193:
        /* <DEDUP_REMOVED lines=9> */
.L_x_195:
        /* <DEDUP_REMOVED lines=9> */
.L_x_197:
        /* <DEDUP_REMOVED lines=9> */
.L_x_199:
[----:B------:R-:W-:-:S04]  /*3a10*/  UIADD3 UR4, UPT, UPT, UR4, 0x1, URZ ;  /* 0x0000000104047890 */ /* 0x000fc8000fffe0ff */
[----:B------:R-:W-:-:S04]  /*3a20*/  UISETP.NE.AND UP0, UPT, UR4, 0x1e, UPT ;  /* 0x0000001e0400788c */ /* 0x000fc8000bf05270 */
[----:B------:R-:W-:Y:S02]  /*3a30*/  USEL UR5, URZ, 0x1, UP0 ;  /* 0x00000001ff057887 */ /* 0x000fe40008000000 */
[----:B------:R-:W-:-:S04]  /*3a40*/  USEL UR4, UR4, URZ, UP0 ;  /* 0x000000ff04047287 */ /* 0x000fc80008000000 */
[----:B------:R-:W-:Y:S01]  /*3a50*/  ULEA UR4, UR4, UR15, 0x3 ;  /* 0x0000000f04047291 */ /* 0x000fe2000f8e18ff */
[----:B------:R-:W-:-:S04]  /*3a60*/  LOP3.LUT R2, R2, UR5, RZ, 0x3c, !PT ;  /* 0x0000000502027c12 */ /* 0x000fc8000f8e3cff */
[----:B------:R-:W-:Y:S01]  /*3a70*/  SHF.L.U32 R2, R2, 0x1f, RZ ;  /* 0x0000001f02027819 */ /* 0x000fe200000006ff */
[----:B-1----:R-:W-:-:S07]  /*3a80*/  IMAD.U32 R0, RZ, RZ, UR4 ;  /* 0x00000004ff007e24 */ /* 0x002fce000f8e00ff */
.L_x_73:
[----:B-1----:R1:W2:Y:S02]  /*3a90*/  SYNCS.PHASECHK.TRANS64.TRYWAIT P0, [R0+URZ], R2 ;  /* 0x00000002000075a7 */ /* 0x0022a400080011ff */
[----:B--2---:R-:W-:Y:S05]  /*3aa0*/  @!P0 NANOSLEEP.SYNCS 0x989680 ;  /* 0x009896800000895d */ /* 0x004fea0003900000 */
[----:B------:R-:W2:Y:S02]  /*3ab0*/  @!P0 SYNCS.PHASECHK.TRANS64 P0, [R0+URZ], R2 ;  /* 0x00000002000085a7 */ /* 0x000ea400080010ff */
[----:B--23--:R-:W-:Y:S05]  /*3ac0*/  @P0 EXIT ;  /* 0x000000000000094d */ /* 0x00cfea0003800000 */
[----:B------:R-:W-:Y:S05]  /*3ad0*/  BRA `(.L_x_73) ;  /* 0xfffffffc00ec7947 */ /* 0x000fea000383ffff */
.L_x_23:
[----:B------:R-:W-:-:S04]  /*3ae0*/  UISETP.NE.AND UP0, UPT, UR44, URZ, UPT ;  /* 0x000000ff2c00728c */ /* 0x000fc8000bf05270 */
[----:B------:R-:W-:-:S09]  /*3af0*/  UISETP.NE.OR UP0, UPT, UR20, 0x1, UP0 ;  /* 0x000000011400788c */ /* 0x000fd20008705670 */
[----:B------:R-:W-:Y:S05]  /*3b00*/  BRA.U UP0, `(.L_x_74) ;  /* 0x0000000500487547 */ /* 0x000fea000b800000 */
[----:B------:R-:W-:Y:S01]  /*3b10*/  ISETP.GE.U32.AND P2, PT, R0, 0x2, PT ;  /* 0x000000020000780c */ /* 0x000fe20003f46070 */
[----:B------:R-:W-:Y:S01]  /*3b20*/  IMAD.MOV.U32 R12, RZ, RZ, 0x1 ;  /* 0x00000001ff0c7424 */ /* 0x000fe200078e00ff */
[----:B------:R-:W-:Y:S02]  /*3b30*/  CS2R R10, SRZ ;  /* 0x00000000000a7805 */ /* 0x000fe4000001ff00 */
[----:B------:R-:W-:Y:S01]  /*3b40*/  CS2R R8, SRZ ;  /* 0x0000000000087805 */ /* 0x000fe2000001ff00 */
[----:B------:R-:W-:Y:S01]  /*3b50*/  UMOV UR4, 0x400 ;  /* 0x0000040000047882 */ /* 0x000fe20000000000 */
[----:B------:R-:W-:Y:S01]  /*3b60*/  UMOV UR5, URZ ;  /* 0x000000ff00057c82 */ /* 0x000fe20008000000 */
[----:B------:R-:W-:-:S12]  /*3b70*/  ULEA UR44, UR44, UR4, 0x18 ;  /* 0x000000042c2c7291 */ /* 0x000fd8000f8ec0ff */
.L_x_78:
[----:B------:R-:W-:Y:S02]  /*3b80*/  LEA R2, R8, UR44, 0x3 ;  /* 0x0000002c08027c11 */ /* 0x000fe4000f8e18ff */
[----:B------:R-:W-:-:S03]  /*3b90*/  SHF.L.U32 R4, R9, 0x1f, RZ ;  /* 0x0000001f09047819 */ /* 0x000fc600000006ff */
[----:B------:R-:W-:Y:S01]  /*3ba0*/  VIADD R5, R2, 0x280 ;  /* 0x0000028002057836 */ /* 0x000fe20000000000 */
[----:B------:R-:W1:Y:S02]  /*3bb0*/  SYNCS.PHASECHK.TRANS64.TRYWAIT P0, [R2+URZ+0x270], R4 ;  /* 0x00027004020075a7 */ /* 0x000e6400080011ff */
[----:B-1----:R-:W-:Y:S05]  /*3bc0*/  @!P0 BRA `(.L_x_75) ;  /* 0x0000004c00c48947 */ /* 0x002fea0003800000 */
.L_x_200:
[----:B------:R-:W-:Y:S01]  /*3bd0*/  ULEA UR4, UR5, UR44, 0x3 ;  /* 0x0000002c05047291 */ /* 0x000fe2000f8e18ff */
[----:B-1----:R-:W-:Y:S01]  /*3be0*/  PRMT R2, RZ, 0x654, R5 ;  /* 0x00000654ff027816 */ /* 0x002fe20000000005 */
[----:B------:R-:W-:Y:S01]  /*3bf0*/  @!P2 IMAD.MOV.U32 R4, RZ, RZ, 0x10 ;  /* 0x00000010ff04a424 */ /* 0x000fe200078e00ff */
[----:B------:R-:W-:Y:S01]  /*3c00*/  SHF.L.U32 R5, R12, 0x1f, RZ ;  /* 0x0000001f0c057819 */ /* 0x000fe200000006ff */
[----:B------:R-:W-:Y:S01]  /*3c10*/  UIADD3 UR6, UPT, UPT, UR4, 0x210, URZ ;  /* 0x0000021004067890 */ /* 0x000fe2000fffe0ff */
[----:B------:R1:W-:Y:S05]  /*3c20*/  SYNCS.ARRIVE.TRANS64.RED.A1T0 RZ, [R2+URZ], RZ ;  /* 0x000000ff02ff79a7 */ /* 0x0003ea00081004ff */
[----:B------:R-:W-:Y:S01]  /*3c30*/  IMAD.U32 R6, RZ, RZ, UR6 ;  /* 0x00000006ff067e24 */ /* 0x000fe2000f8e00ff */
[----:B------:R-:W2:Y:S04]  /*3c40*/  SYNCS.PHASECHK.TRANS64.TRYWAIT P0, [UR4+0x220], R5 ;  /* 0x00022005ff0075a7 */ /* 0x000ea80008001104 */
[----:B------:R-:W-:Y:S01]  /*3c50*/  PRMT R6, R0, 0x654, R6 ;  /* 0x0000065400067816 */ /* 0x000fe20000000006 */
[----:B-12---:R-:W-:Y:S06]  /*3c60*/  @!P0 BRA `(.L_x_76) ;  /* 0x0000004c00b08947 */ /* 0x006fec0003800000 */
.L_x_202:
[----:B------:R-:W-:Y:S01]  /*3c70*/  ULEA UR6, UR5, UR44, 0x4 ;  /* 0x0000002c05067291 */ /* 0x000fe2000f8e20ff */
[----:B------:R-:W-:Y:S01]  /*3c80*/  SEL R3, R6, R3, !P2 ;  /* 0x0000000306037207 */ /* 0x000fe20005000000 */
[----:B------:R-:W-:Y:S01]  /*3c90*/  UIADD3 UR7, UPT, UPT, UR4, 0x210, URZ ;  /* 0x0000021004077890 */ /* 0x000fe2000fffe0ff */
[----:B-1----:R-:W-:Y:S01]  /*3ca0*/  LEA R2, R11, UR44, 0x3 ;  /* 0x0000002c0b027c11 */ /* 0x002fe2000f8e18ff */
[----:B------:R-:W-:Y:S01]  /*3cb0*/  UIADD3 UR6, UPT, UPT, UR6, 0x2a0, URZ ;  /* 0x000002a006067890 */ /* 0x000fe2000fffe0ff */
[----:B------:R1:W-:Y:S01]  /*3cc0*/  @!P2 SYNCS.ARRIVE.TRANS64.RED RZ, [R3+URZ], R4 ;  /* 0x0000000403ffa9a7 */ /* 0x0003e200080004ff */
[----:B------:R-:W-:Y:S01]  /*3cd0*/  UIADD3 UR4, UPT, UPT, UR5, 0x1, URZ ;  /* 0x0000000105047890 */ /* 0x000fe2000fffe0ff */
[----:B------:R-:W-:-:S03]  /*3ce0*/  VIADD R8, R8, 0x1 ;  /* 0x0000000108087836 */ /* 0x000fc60000000000 */
[----:B------:R-:W-:Y:S02]  /*3cf0*/  UISETP.NE.AND UP0, UPT, UR4, 0x2, UPT ;  /* 0x000000020400788c */ /* 0x000fe4000bf05270 */
[----:B------:R-:W-:Y:S01]  /*3d00*/  ISETP.NE.AND P0, PT, R8, 0x2, PT ;  /* 0x000000020800780c */ /* 0x000fe20003f05270 */
[----:B------:R-:W-:Y:S06]  /*3d10*/  UGETNEXTWORKID.BROADCAST [UR6], [UR7] ;  /* 0x00000000060073ca */ /* 0x000fec0008000100 */
[----:B------:R-:W-:Y:S02]  /*3d20*/  USEL UR6, URZ, 0x1, UP0 ;  /* 0x00000001ff067887 */ /* 0x000fe40008000000 */
[----:B------:R-:W-:-:S04]  /*3d30*/  USEL UR5, UR4, URZ, UP0 ;  /* 0x000000ff04057287 */ /* 0x000fc80008000000 */
[----:B------:R-:W-:Y:S02]  /*3d40*/  LOP3.LUT R12, R12, UR6, RZ, 0x3c, !PT ;  /* 0x000000060c0c7c12 */ /* 0x000fe4000f8e3cff */
[----:B-1----:R-:W-:-:S04]  /*3d50*/  SHF.L.U32 R4, R10, 0x1f, RZ ;  /* 0x0000001f0a047819 */ /* 0x002fc800000006ff */
[----:B------:R-:W1:Y:S02]  /*3d60*/  SYNCS.PHASECHK.TRANS64.TRYWAIT P1, [R2+URZ+0x210], R4 ;  /* 0x00021004020075a7 */ /* 0x000e6400080211ff */
[----:B-1----:R-:W-:Y:S05]  /*3d70*/  @!P1 BRA `(.L_x_77) ;  /* 0x0000004c00849947 */ /* 0x002fea0003800000 */
.L_x_203:
[C---:B-1----:R-:W-:Y:S01]  /*3d80*/  LEA R4, R11.reuse, UR44, 0x4 ;  /* 0x0000002c0b047c11 */ /* 0x042fe2000f8e20ff */
[----:B------:R-:W-:Y:S01]  /*3d90*/  VIADD R2, R2, 0x220 ;  /* 0x0000022002027836 */ /* 0x000fe20000000000 */
[----:B------:R-:W-:Y:S01]  /*3da0*/  SEL R8, R8, RZ, P0 ;  /* 0x000000ff08087207 */ /* 0x000fe20000000000 */
[----:B------:R-:W-:-:S03]  /*3db0*/  VIADD R11, R11, 0x1 ;  /* 0x000000010b0b7836 */ /* 0x000fc60000000000 */
[----:B------:R-:W1:Y:S01]  /*3dc0*/  LDS.128 R4, [R4+0x2a0] ;  /* 0x0002a00004047984 */ /* 0x000e620000000c00 */
[----:B------:R-:W-:Y:S02]  /*3dd0*/  PRMT R2, RZ, 0x654, R2 ;  /* 0x00000654ff027816 */ /* 0x000fe40000000002 */
[C---:B------:R-:W-:Y:S01]  /*3de0*/  ISETP.NE.AND P1, PT, R11.reuse, 0x2, PT ;  /* 0x000000020b00780c */ /* 0x040fe20003f25270 */
[----:B------:R-:W-:Y:S01]  /*3df0*/  @!PT LDS RZ, [RZ] ;  /* 0x00000000fffff984 */ /* 0x000fe20000000800 */
[----:B------:R-:W-:Y:S01]  /*3e00*/  @!PT LDS RZ, [RZ] ;  /* 0x00000000fffff984 */ /* 0x000fe20000000800 */
[----:B------:R-:W-:Y:S01]  /*3e10*/  @!PT LDS RZ, [RZ] ;  /* 0x00000000fffff984 */ /* 0x000fe20000000800 */
[----:B------:R-:W-:Y:S01]  /*3e20*/  @!PT LDS RZ, [RZ] ;  /* 0x00000000fffff984 */ /* 0x000fe20000000800 */
[----:B------:R2:W-:Y:S06]  /*3e30*/  MEMBAR.ALL.CTA ;  /* 0x0000000000007992 */ /* 0x0005ec0000008000 */
[----:B--2---:R-:W2:Y:S01]  /*3e40*/  FENCE.VIEW.ASYNC.S ;  /* 0x00000000000073c6 */ /* 0x004ea20000000000 */
[----:B------:R-:W-:Y:S01]  /*3e50*/  SEL R11, R11, RZ, P1 ;  /* 0x000000ff0b0b7207 */ /* 0x000fe20000800000 */
[----:B--2---:R2:W-:Y:S01]  /*3e60*/  SYNCS.ARRIVE.TRANS64.RED.A1T0 RZ, [R2+URZ], RZ ;  /* 0x000000ff02ff79a7 */ /* 0x0045e200081004ff */
[----:B-1----:R-:W-:-:S02]  /*3e70*/  LOP3.LUT P3, RZ, R6, 0x1, RZ, 0xc0, !PT ;  /* 0x0000000106ff7812 */ /* 0x002fc4000786c0ff */
[----:B------:R-:W-:-:S04]  /*3e80*/  SEL R4, RZ, 0x1, P1 ;  /* 0x00000001ff047807 */ /* 0x000fc80000800000 */
[----:B------:R-:W-:Y:S02]  /*3e90*/  LOP3.LUT R10, R10, R4, RZ, 0x3c, !PT ;  /* 0x000000040a0a7212 */ /* 0x000fe400078e3cff */
[----:B--2---:R-:W-:-:S04]  /*3ea0*/  SEL R2, RZ, 0x1, P0 ;  /* 0x00000001ff027807 */ /* 0x004fc80000000000 */
[----:B------:R-:W-:Y:S01]  /*3eb0*/  LOP3.LUT R9, R9, R2, RZ, 0x3c, !PT ;  /* 0x0000000209097212 */ /* 0x000fe200078e3cff */
[----:B------:R-:W-:Y:S06]  /*3ec0*/  @P3 BRA `(.L_x_78) ;  /* 0xfffffffc002c3947 */ /* 0x000fec000383ffff */
[----:B------:R-:W-:Y:S01]  /*3ed0*/  ULEA UR4, UR5, UR44, 0x3 ;  /* 0x0000002c05047291 */ /* 0x000fe2000f8e18ff */
[----:B------:R-:W-:-:S08]  /*3ee0*/  SHF.L.U32 R2, R12, 0x1f, RZ ;  /* 0x0000001f0c027819 */ /* 0x000fd000000006ff */
[----:B------:R-:W1:Y:S02]  /*3ef0*/  SYNCS.PHASECHK.TRANS64 P0, [UR4+0x220], R2 ;  /* 0x00022002ff0075a7 */ /* 0x000e640008001004 */
[----:B-1----:R-:W-:Y:S05]  /*3f00*/  @P0 BRA `(.L_x_79) ;  /* 0x0000000000080947 */ /* 0x002fea0003800000 */
[----:B------:R-:W1:Y:S02]  /*3f10*/  SYNCS.PHASECHK.TRANS64.TRYWAIT P0, [UR4+0x220], R2 ;  /* 0x00022002ff0075a7 */ /* 0x000e640008001104 */
[----:B-1----:R-:W-:Y:S05]  /*3f20*/  @!P0 BRA `(.L_x_80) ;  /* 0x0000004c002c8947 */ /* 0x002fea0003800000 */
.L_x_79:
[----:B------:R-:W-:-:S04]  /*3f30*/  UIADD3 UR6, UPT, UPT, UR5, 0x1, URZ ;  /* 0x0000000105067890 */ /* 0x000fc8000fffe0ff */
[----:B------:R-:W-:-:S04]  /*3f40*/  UISETP.NE.AND UP0, UPT, UR6, 0x2, UPT ;  /* 0x000000020600788c */ /* 0x000fc8000bf05270 */
[----:B------:R-:W-:Y:S02]  /*3f50*/  USEL UR7, URZ, 0x1, UP0 ;  /* 0x00000001ff077887 */ /* 0x000fe40008000000 */
[----:B------:R-:W-:-:S04]  /*3f60*/  USEL UR6, UR6, URZ, UP0 ;  /* 0x000000ff06067287 */ /* 0x000fc80008000000 */
[----:B------:R-:W-:Y:S01]  /*3f70*/  ULEA UR6, UR6, UR44, 0x3 ;  /* 0x0000002c06067291 */ /* 0x000fe2000f8e18ff */
[----:B-1----:R-:W-:-:S04]  /*3f80*/  LOP3.LUT R2, R12, UR7, RZ, 0x3c, !PT ;  /* 0x000000070c027c12 */ /* 0x002fc8000f8e3cff */
[----:B------:R-:W-:-:S04]  /*3f90*/  SHF.L.U32 R0, R2, 0x1f, RZ ;  /* 0x0000001f02007819 */ /* 0x000fc800000006ff */
[----:B------:R-:W1:Y:S02]  /*3fa0*/  SYNCS.PHASECHK.TRANS64 P0, [UR6+0x220], R0 ;  /* 0x00022000ff0075a7 */ /* 0x000e640008001006 */
[----:B-1----:R-:W-:Y:S05]  /*3fb0*/  @P0 EXIT ;  /* 0x000000000000094d */ /* 0x002fea0003800000 */
[----:B------:R-:W-:Y:S02]  /*3fc0*/  SHF.L.U32 R2, R2, 0x1f, RZ ;  /* 0x0000001f02027819 */ /* 0x000fe400000006ff */
[----:B------:R-:W-:-:S07]  /*3fd0*/  MOV R0, UR6 ;  /* 0x0000000600007c02 */ /* 0x000fce0008000f00 */
.L_x_81:
[----:B-1----:R1:W2:Y:S02]  /*3fe0*/  SYNCS.PHASECHK.TRANS64.TRYWAIT P0, [R0+URZ+0x220], R2 ;  /* 0x00022002000075a7 */ /* 0x0022a400080011ff */
[----:B--2---:R-:W-:Y:S05]  /*3ff0*/  @!P0 NANOSLEEP.SYNCS 0x989680 ;  /* 0x009896800000895d */ /* 0x004fea0003900000 */
[----:B------:R-:W2:Y:S02]  /*4000*/  @!P0 SYNCS.PHASECHK.TRANS64 P0, [R0+URZ+0x220], R2 ;  /* 0x00022002000085a7 */ /* 0x000ea400080010ff */
[----:B--2---:R-:W-:Y:S05]  /*4010*/  @P0 EXIT ;  /* 0x000000000000094d */ /* 0x004fea0003800000 */
[----:B------:R-:W-:Y:S05]  /*4020*/  BRA `(.L_x_81) ;  /* 0xfffffffc00ec7947 */ /* 0x000fea000383ffff */
.L_x_74:
[----:B------:R-:W-:Y:S05]  /*4030*/  BRA.U UP5, `(.L_x_82) ;  /* 0x0000000d05987547 */ /* 0x000fea000b800000 */
[----:B------:R-:W-:Y:S01]  /*4040*/  UMOV UR4, 0x40 ;  /* 0x0000004000047882 */ /* 0x000fe20000000000 */
[----:B------:R-:W-:Y:S01]  /*4050*/  NOP ;  /* 0x0000000000007918 */ /* 0x000fe20000000000 */
[----:B------:R-:W-:-:S03]  /*4060*/  ULEA UR5, UR44, UR4, 0x18 ;  /* 0x000000042c057291 */ /* 0x000fc6000f8ec0ff */
[----:B------:R-:W-:Y:S02]  /*4070*/  UMOV UR4, 0x400 ;  /* 0x0000040000047882 */ /* 0x000fe40000000000 */
[----:B------:R-:W-:-:S04]  /*4080*/  ULEA UR44, UR44, UR4, 0x18 ;  /* 0x000000042c2c7291 */ /* 0x000fc8000f8ec0ff */
[----:B------:R-:W1:Y:S02]  /*4090*/  LDS.U8 R0, [UR5+0x1c] ;  /* 0x00001c05ff007984 */ /* 0x000e640008000000 */
[----:B-1----:R-:W-:-:S13]  /*40a0*/  ISETP.NE.AND P0, PT, R0, RZ, PT ;  /* 0x000000ff0000720c */ /* 0x002fda0003f05270 */
[----:B------:R-:W-:Y:S05]  /*40b0*/  @P0 BRA `(.L_x_83) ;  /* 0x0000000000580947 */ /* 0x000fea0003800000 */
[----:B------:R-:W-:-:S13]  /*40c0*/  ELECT P0, URZ, PT ;  /* 0x0000000000ff782f */ /* 0x000fda0003800000 */
[----:B------:R-:W-:Y:S05]  /*40d0*/  @!P0 BRA `(.L_x_84) ;  /* 0x0000000000608947 */ /* 0x000fea0003800000 */
[----:B------:R-:W-:Y:S01]  /*40e0*/  UMOV UR4, 0x10 ;  /* 0x0000001000047882 */ /* 0x000fe20000000000 */
[----:B------:R-:W-:Y:S01]  /*40f0*/  HFMA2 R0, -RZ, RZ, 0, 5.9604644775390625e-08 ;  /* 0x00000001ff007431 */ /* 0x000fe200000001ff */
[----:B------:R-:W-:-:S03]  /*4100*/  MOV R3, 0xffff ;  /* 0x0000ffff00037802 */ /* 0x000fc60000000f00 */
[----:B------:R-:W-:Y:S04]  /*4110*/  DEPBAR.LE SB1, 0x36 ;  /* 0x00009d800000791a */ /* 0x000fe80000000000 */
[----:B------:R-:W1:Y:S02]  /*4120*/  UTCATOMSWS.FIND_AND_SET.ALIGN UP0, UR4, UR4 ;  /* 0x00000004000475e3 */ /* 0x000e640008000800 */
[----:B-1----:R-:W-:Y:S01]  /*4130*/  MOV R4, UR4 ;  /* 0x0000000400047c02 */ /* 0x002fe20008000f00 */
[----:B------:R-:W-:Y:S06]  /*4140*/  BRA.U UP0, `(.L_x_85) ;  /* 0x0000000100187547 */ /* 0x000fec000b800000 */
.L_x_86:
[----:B------:R-:W-:Y:S05]  /*4150*/  NANOSLEEP 0x64 ;  /* 0x000000640000795d */ /* 0x000fea0003800000 */
[----:B------:R-:W-:-:S05]  /*4160*/  UMOV UR4, 0x10 ;  /* 0x0000001000047882 */ /* 0x000fca0000000000 */
[----:B------:R-:W-:Y:S04]  /*4170*/  DEPBAR.LE SB1, 0x36 ;  /* 0x00009d800000791a */ /* 0x000fe80000000000 */
[----:B------:R-:W1:Y:S02]  /*4180*/  UTCATOMSWS.FIND_AND_SET.ALIGN UP0, UR4, UR4 ;  /* 0x00000004000475e3 */ /* 0x000e640008000800 */
[----:B-1----:R-:W-:Y:S01]  /*4190*/  MOV R4, UR4 ;  /* 0x0000000400047c02 */ /* 0x002fe20008000f00 */
[----:B------:R-:W-:Y:S05]  /*41a0*/  BRA.U !UP0, `(.L_x_86) ;  /* 0xfffffffd08e87547 */ /* 0x000fea000b83ffff */
.L_x_85:
[-C--:B------:R-:W-:Y:S02]  /*41b0*/  SHF.L.U32 R3, R3, R4.reuse, RZ ;  /* 0x0000000403037219 */ /* 0x080fe400000006ff */
[----:B------:R-:W-:Y:S01]  /*41c0*/  SHF.L.U32 R0, R0, R4, RZ ;  /* 0x0000000400007219 */ /* 0x000fe200000006ff */
[----:B------:R-:W-:Y:S02]  /*41d0*/  IMAD.SHL.U32 R4, R4, 0x20, RZ ;  /* 0x0000002004047824 */ /* 0x000fe400078e00ff */
[----:B------:R1:W-:Y:S04]  /*41e0*/  ATOMS.OR RZ, [UR5+0x14], R3 ;  /* 0x00001403ffff798c */ /* 0x0003e8000b000005 */
[----:B------:R1:W-:Y:S04]  /*41f0*/  ATOMS.OR RZ, [UR5+0x18], R0 ;  /* 0x00001800ffff798c */ /* 0x0003e8000b000005 */
[----:B------:R1:W-:Y:S01]  /*4200*/  STS [UR44+0x2c0], R4 ;  /* 0x0002c004ff007988 */ /* 0x0003e2000800082c */
[----:B------:R-:W-:Y:S05]  /*4210*/  BRA `(.L_x_84) ;  /* 0x0000000000107947 */ /* 0x000fea0003800000 */
.L_x_83:
[----:B------:R-:W-:Y:S02]  /*4220*/  MOV R0, 0xffffffff ;  /* 0xffffffff00007802 */ /* 0x000fe40000000f00 */
[----:B------:R-:W-:-:S03]  /*4230*/  MOV R4, 0x4260 ;  /* 0x0000426000047802 */ /* 0x000fc60000000f00 */
[----:B------:R1:W-:Y:S04]  /*4240*/  STS [UR44+0x2c0], R0 ;  /* 0x0002c000ff007988 */ /* 0x0003e8000800082c */
[----:B-1---5:R-:W-:Y:S05]  /*4250*/  CALL.REL.NOINC `($__internal_1_$__cuda_sm10x_tcgen05_guardrail_trap_phase_invalid_during_alloc) ;  /* 0x0000004c00c07944 */ /* 0x022fea0003c00000 */
.L_x_84:
[----:B------:R-:W-:Y:S05]  /*4260*/  WARPSYNC.ALL ;  /* 0x0000000000007948 */ /* 0x000fea0003800000 */
[----:B------:R-:W2:Y:S01]  /*4270*/  S2UR UR4, SR_CgaCtaId ;  /* 0x00000000000479c3 */ /* 0x000ea20000008800 */
[----:B------:R-:W-:Y:S01]  /*4280*/  UMOV UR18, 0x400 ;  /* 0x0000040000127882 */ /* 0x000fe20000000000 */
[----:B------:R-:W-:-:S06]  /*4290*/  NOP ;  /* 0x0000000000007918 */ /* 0x000fcc0000000000 */
[----:B------:R-:W-:Y:S06]  /*42a0*/  BAR.ARV 0x6, 0xa0 ;  /* 0x0182800000007b1d */ /* 0x000fec0000002000 */
[----:B------:R-:W3:Y:S01]  /*42b0*/  LDCU UR5, c[0x0][0x38c] ;  /* 0x00007180ff0577ac */ /* 0x000ee20008000800 */
[----:B------:R-:W-:Y:S01]  /*42c0*/  LOP3.LUT R2, R2, 0xffff, RZ, 0xc0, !PT ;  /* 0x0000ffff02027812 */ /* 0x000fe200078ec0ff */
[----:B------:R-:W-:Y:S01]  /*42d0*/  IMAD.MOV.U32 R11, RZ, RZ, 0x1 ;  /* 0x00000001ff0b7424 */ /* 0x000fe200078e00ff */
[----:B------:R-:W-:Y:S01]  /*42e0*/  CS2R R8, SRZ ;  /* 0x0000000000087805 */ /* 0x000fe2000001ff00 */
[----:B------:R-:W4:Y:S01]  /*42f0*/  LDCU UR8, c[0x0][0x38c] ;  /* 0x00007180ff0877ac */ /* 0x000f220008000800 */
[----:B------:R-:W-:Y:S01]  /*4300*/  R2UR UR20, R2 ;  /* 0x00000000021472ca */ /* 0x000fe200000e0000 */
[----:B------:R-:W-:Y:S01]  /*4310*/  IMAD.MOV.U32 R10, RZ, RZ, RZ ;  /* 0x000000ffff0a7224 */ /* 0x000fe200078e00ff */
[----:B------:R-:W-:Y:S01]  /*4320*/  UMOV UR22, URZ ;  /* 0x000000ff00167c82 */ /* 0x000fe20008000000 */
[----:B------:R-:W-:Y:S01]  /*4330*/  UMOV UR14, URZ ;  /* 0x000000ff000e7c82 */ /* 0x000fe20008000000 */
[----:B--2---:R-:W-:Y:S01]  /*4340*/  ULEA UR18, UR4, UR18, 0x18 ;  /* 0x0000001204127291 */ /* 0x004fe2000f8ec0ff */
[----:B------:R-:W-:Y:S01]  /*4350*/  UMOV UR26, 0x0 ;  /* 0x00000000001a7882 */ /* 0x000fe20000000000 */
[----:B------:R-:W-:-:S02]  /*4360*/  UMOV UR27, 0x40c0490 ;  /* 0x040c0490001b7882 */ /* 0x000fc40000000000 */
[----:B------:R-:W-:Y:S02]  /*4370*/  UIADD3 UR6, UPT, UPT, UR18, 0x3400, URZ ;  /* 0x0000340012067890 */ /* 0x000fe4000fffe0ff */
[----:B------:R-:W-:Y:S02]  /*4380*/  UIADD3 UR7, UPT, UPT, UR18, 0x21400, URZ ;  /* 0x0002140012077890 */ /* 0x000fe4000fffe0ff */
[----:B---3--:R-:W-:Y:S01]  /*4390*/  UIADD3 UR5, UPT, UPT, UR5, 0x1f, URZ ;  /* 0x0000001f05057890 */ /* 0x008fe2000fffe0ff */
[----:B-1----:R-:W1:Y:S01]  /*43a0*/  LDS R0, [UR18+0x2c0] ;  /* 0x0002c012ff007984 */ /* 0x002e620008000800 */
[----:B------:R-:W-:Y:S02]  /*43b0*/  USHF.R.U32.HI UR6, URZ, 0x4, UR6 ;  /* 0x00000004ff067899 */ /* 0x000fe40008011606 */
[----:B------:R-:W-:Y:S02]  /*43c0*/  USHF.R.S32.HI UR4, URZ, 0x1f, UR5 ;  /* 0x0000001fff047899 */ /* 0x000fe40008011405 */
[----:B------:R-:W-:-:S02]  /*43d0*/  ULOP3.LUT UR6, UR6, 0x3fff, URZ, 0xc0, !UPT ;  /* 0x00003fff06067892 */ /* 0x000fc4000f8ec0ff */
[----:B------:R-:W-:Y:S02]  /*43e0*/  ULEA.HI UR4, UR4, UR5, URZ, 0x5 ;  /* 0x0000000504047291 */ /* 0x000fe4000f8f28ff */
[----:B------:R-:W-:Y:S02]  /*43f0*/  USHF.R.U32.HI UR5, URZ, 0x4, UR7 ;  /* 0x00000004ff057899 */ /* 0x000fe40008011607 */
[----:B------:R-:W-:Y:S02]  /*4400*/  USHF.R.S32.HI UR28, URZ, 0x5, UR4 ;  /* 0x00000005ff1c7899 */ /* 0x000fe40008011404 */
[----:B------:R-:W-:Y:S02]  /*4410*/  ULOP3.LUT UR4, UR5, 0x3fff, URZ, 0xc0, !UPT ;  /* 0x00003fff05047892 */ /* 0x000fe4000f8ec0ff */
[----:B------:R-:W-:Y:S02]  /*4420*/  UISETP.LT.AND UP0, UPT, UR28, 0x1, UPT ;  /* 0x000000011c00788c */ /* 0x000fe4000bf01270 */
[----:B------:R-:W-:-:S02]  /*4430*/  ULOP3.LUT UR21, UR6, 0x10000, URZ, 0xfc, !UPT ;  /* 0x0001000006157892 */ /* 0x000fc4000f8efcff */
[----:B------:R-:W-:Y:S02]  /*4440*/  USEL UR29, UR28, 0x1, !UP0 ;  /* 0x000000011c1d7887 */ /* 0x000fe4000c000000 */
[----:B------:R-:W-:Y:S02]  /*4450*/  ULOP3.LUT UR4, UR4, 0x10000, URZ, 0xfc, !UPT ;  /* 0x0001000004047892 */ /* 0x000fe4000f8efcff */
[----:B------:R-:W-:Y:S02]  /*4460*/  UIADD3 UR29, UPT, UPT, -UR29, URZ, URZ ;  /* 0x000000ff1d1d7290 */ /* 0x000fe4000fffe1ff */
[----:B----4-:R-:W-:Y:S01]  /*4470*/  UISETP.GE.AND UP4, UPT, UR8, 0x1, UPT ;  /* 0x000000010800788c */ /* 0x010fe2000bf86270 */
[----:B------:R-:W-:Y:S01]  /*4480*/  UMOV UR24, 0x0 ;  /* 0x0000000000187882 */ /* 0x000fe20000000000 */
[----:B------:R-:W-:Y:S01]  /*4490*/  UMOV UR25, 0x40c0490 ;  /* 0x040c049000197882 */ /* 0x000fe20000000000 */
[----:B-1----:R-:W-:-:S15]  /*44a0*/  R2UR UR30, R0 ;  /* 0x00000000001e72ca */ /* 0x002fde00000e0000 */
.L_x_93:
[----:B------:R-:W-:Y:S02]  /*44b0*/  LEA R0, R10, UR18, 0x3 ;  /* 0x000000120a007c11 */ /* 0x000fe4000f8e18ff */
[----:B------:R-:W-:Y:S02]  /*44c0*/  SHF.L.U32 R2, R9, 0x1f, RZ ;  /* 0x0000001f09027819 */ /* 0x000fe400000006ff */
[----:B------:R-:W-:Y:S01]  /*44d0*/  PLOP3.LUT P0, PT, PT, PT, UP4, 0x80, 0x8 ;  /* 0x000000000008781c */ /* 0x000fe20003f0f048 */
[----:B------:R-:W-:Y:S01]  /*44e0*/  VIADD R3, R0, 0x220 ;  /* 0x0000022000037836 */ /* 0x000fe20000000000 */
[----:B-1----:R-:W1:Y:S02]  /*44f0*/  SYNCS.PHASECHK.TRANS64.TRYWAIT P1, [R0+URZ+0x210], R2 ;  /* 0x00021002000075a7 */ /* 0x002e6400080211ff */
[----:B-1-3--:R-:W-:Y:S09]  /*4500*/  @!P1 BRA `(.L_x_87) ;  /* 0x0000004400cc9947 */ /* 0x00aff20003800000 */
.L_x_205:
[----:B------:R-:W-:Y:S01]  /*4510*/  LEA R4, R10, UR18, 0x4 ;  /* 0x000000120a047c11 */ /* 0x000fe2000f8e20ff */
[----:B------:R-:W-:Y:S01]  /*4520*/  @UP4 ULEA UR5, UR14, UR18, 0x3 ;  /* 0x000000120e054291 */ /* 0x000fe2000f8e18ff */
[----:B------:R-:W-:Y:S01]  /*4530*/  PLOP3.LUT P2, PT, PT, PT, PT, 0x80, 0x8 ;  /* 0x000000000008781c */ /* 0x000fe20003f4f070 */
[----:B------:R-:W-:Y:S01]  /*4540*/  ULEA UR23, UR22, UR18, 0x3 ;  /* 0x0000001216177291 */ /* 0x000fe2000f8e18ff */
[----:B------:R-:W-:Y:S02]  /*4550*/  PRMT R3, RZ, 0x654, R3 ;  /* 0x00000654ff037816 */ /* 0x000fe40000000003 */
[----:B------:R-:W2:Y:S01]  /*4560*/  LDS.128 R4, [R4+0x2a0] ;  /* 0x0002a00004047984 */ /* 0x000ea20000000c00 */
[----:B-1----:R-:W-:Y:S02]  /*4570*/  @P0 SHF.L.U32 R2, R8, 0x1f, RZ ;  /* 0x0000001f08020819 */ /* 0x002fe400000006ff */
[----:B------:R-:W-:Y:S01]  /*4580*/  SHF.L.U32 R0, R11, 0x1f, RZ ;  /* 0x0000001f0b007819 */ /* 0x000fe200000006ff */
[----:B------:R-:W-:Y:S01]  /*4590*/  @!PT LDS RZ, [RZ] ;  /* 0x00000000fffff984 */ /* 0x000fe20000000800 */
[----:B------:R-:W-:Y:S01]  /*45a0*/  @!PT LDS RZ, [RZ] ;  /* 0x00000000fffff984 */ /* 0x000fe20000000800 */
[----:B------:R-:W-:Y:S01]  /*45b0*/  @!PT LDS RZ, [RZ] ;  /* 0x00000000fffff984 */ /* 0x000fe20000000800 */
[----:B------:R-:W-:Y:S01]  /*45c0*/  @!PT LDS RZ, [RZ] ;  /* 0x00000000fffff984 */ /* 0x000fe20000000800 */
[----:B------:R1:W-:Y:S06]  /*45d0*/  MEMBAR.ALL.CTA ;  /* 0x0000000000007992 */ /* 0x0003ec0000008000 */
[----:B-1----:R-:W1:Y:S02]  /*45e0*/  FENCE.VIEW.ASYNC.S ;  /* 0x00000000000073c6 */ /* 0x002e640000000000 */
[----:B-1----:R1:W-:Y:S01]  /*45f0*/  SYNCS.ARRIVE.TRANS64.RED.A1T0 RZ, [R3+URZ], RZ ;  /* 0x000000ff03ff79a7 */ /* 0x0023e200081004ff */
[----:B------:R1:W3:Y:S01]  /*4600*/  @P0 SYNCS.PHASECHK.TRANS64.TRYWAIT P2, [UR5], R2 ;  /* 0x00000002ff0005a7 */ /* 0x0002e20008041105 */
[----:B------:R-:W-:Y:S01]  /*4610*/  ULEA.HI UR5, UR22, UR22, URZ, 0x1 ;  /* 0x0000001616057291 */ /* 0x000fe2000f8f08ff */
[----:B--2---:R-:W-:-:S03]  /*4620*/  LOP3.LUT P1, RZ, R6, 0x1, RZ, 0xc0, !PT ;  /* 0x0000000106ff7812 */ /* 0x004fc6000782c0ff */
[----:B------:R-:W-:Y:S02]  /*4630*/  ULOP3.LUT UR6, UR5, 0xffe, URZ, 0xc0, !UPT ;  /* 0x00000ffe05067892 */ /* 0x000fe4000f8ec0ff */
[----:B------:R-:W-:Y:S02]  /*4640*/  USHF.R.U32.HI UR19, URZ, 0x1, UR5 ;  /* 0x00000001ff137899 */ /* 0x000fe40008011605 */
[----:B------:R-:W-:Y:S02]  /*4650*/  UIADD3 UR5, UPT, UPT, -UR6, UR22, URZ ;  /* 0x0000001606057290 */ /* 0x000fe4000fffe1ff */
[----:B------:R-:W-:-:S04]  /*4660*/  UIMAD UR19, UR19, 0x30, UR30 ;  /* 0x00000030131378a4 */ /* 0x000fc8000f8e021e */
[----:B------:R-:W-:Y:S01]  /*4670*/  ULEA UR19, UR5, UR19, 0x14 ;  /* 0x0000001305137291 */ /* 0x000fe2000f8ea0ff */
[----:B------:R-:W2:Y:S02]  /*4680*/  SYNCS.PHASECHK.TRANS64.TRYWAIT P0, [UR23+0x250], R0 ;  /* 0x00025000ff0075a7 */ /* 0x000ea40008001117 */
[----:B-123--:R-:W-:Y:S09]  /*4690*/  @!P0 BRA `(.L_x_88) ;  /* 0x00000044007c8947 */ /* 0x00eff20003800000 */
.L_x_207:
[----:B------:R-:W-:Y:S01]  /*46a0*/  IADD3 R10, PT, PT, R10, 0x1, RZ ;  /* 0x000000010a0a7810 */ /* 0x000fe20007ffe0ff */
[----:B------:R-:W-:Y:S06]  /*46b0*/  BRA.U !UP4, `(.L_x_89) ;  /* 0x000000010c987547 */ /* 0x000fec000b800000 */
[----:B------:R-:W-:Y:S01]  /*46c0*/  UPLOP3.LUT UP2, UPT, UPT, UPT, UPT, 0x40, 0x4 ;  /* 0x000000000004789c */ /* 0x000fe20003f4e870 */
[----:B------:R-:W-:Y:S01]  /*46d0*/  UMOV UR16, UR29 ;  /* 0x0000001d00107c82 */ /* 0x000fe20008000000 */
[----:B------:R-:W-:Y:S01]  /*46e0*/  UMOV UR15, UR28 ;  /* 0x0000001c000f7c82 */ /* 0x000fe20008000000 */
[----:B------:R-:W-:-:S08]  /*46f0*/  UMOV UR5, UR14 ;  /* 0x0000000e00057c82 */ /* 0x000fd00008000000 */
.L_x_92:
[----:B------:R-:W-:Y:S02]  /*4700*/  UIADD3 UR16, UPT, UPT, UR16, 0x1, URZ ;  /* 0x0000000110107890 */ /* 0x000fe4000fffe0ff */
[----:B--2---:R-:W-:Y:S02]  /*4710*/  ULEA UR7, UR5, UR18, 0x3 ;  /* 0x0000001205077291 */ /* 0x004fe4000f8e18ff */
[----:B------:R-:W-:Y:S01]  /*4720*/  UISETP.NE.AND UP3, UPT, UR16, URZ, UPT ;  /* 0x000000ff1000728c */ /* 0x000fe2000bf65270 */
[----:B---3--:R-:W-:Y:S10]  /*4730*/  @P2 BRA `(.L_x_90) ;  /* 0x00000000000c2947 */ /* 0x008ff40003800000 */
[----:B-1----:R-:W-:Y:S04]  /*4740*/  SHF.L.U32 R2, R8, 0x1f, RZ ;  /* 0x0000001f08027819 */ /* 0x002fe800000006ff */
[----:B------:R-:W1:Y:S02]  /*4750*/  SYNCS.PHASECHK.TRANS64.TRYWAIT P0, [UR7], R2 ;  /* 0x00000002ff0075a7 */ /* 0x000e640008001107 */
[----:B-1----:R-:W-:Y:S05]  /*4760*/  @!P0 BRA `(.L_x_91) ;  /* 0x0000004400608947 */ /* 0x002fea0003800000 */
.L_x_90:
[----:B------:R-:W-:Y:S01]  /*4770*/  UISETP.NE.AND UP0, UPT, UR15, 0x1, UPT ;  /* 0x000000010f00788c */ /* 0x000fe2000bf05270 */
[----:B------:R-:W-:Y:S01]  /*4780*/  PLOP3.LUT P2, PT, PT, PT, PT, 0x80, 0x8 ;  /* 0x000000000008781c */ /* 0x000fe20003f4f070 */
[----:B------:R-:W-:Y:S02]  /*4790*/  UIADD3 UR6, UPT, UPT, UR5, 0x1, URZ ;  /* 0x0000000105067890 */ /* 0x000fe4000fffe0ff */
[----:B------:R-:W-:Y:S02]  /*47a0*/  UIADD3 UR17, UPT, UPT, UR7, 0xf0, URZ ;  /* 0x000000f007117890 */ /* 0x000fe4000fffe0ff */
[----:B------:R-:W-:Y:S01]  /*47b0*/  UISETP.NE.AND UP1, UPT, UR6, 0x1e, UPT ;  /* 0x0000001e0600788c */ /* 0x000fe2000bf25270 */
[----:B------:R-:W-:Y:S01]  /*47c0*/  PLOP3.LUT P0, PT, PT, PT, UP0, 0x80, 0x8 ;  /* 0x000000000008781c */ /* 0x000fe20003f0f008 */
[----:B------:R-:W-:Y:S02]  /*47d0*/  UIADD3 UR15, UPT, UPT, UR15, -0x1, URZ ;  /* 0xffffffff0f0f7890 */ /* 0x000fe4000fffe0ff */
[----:B------:R-:W-:Y:S02]  /*47e0*/  USEL UR8, URZ, 0x1, UP1 ;  /* 0x00000001ff087887 */ /* 0x000fe40008800000 */
[----:B------:R-:W-:Y:S01]  /*47f0*/  USEL UR14, UR6, URZ, UP1 ;  /* 0x000000ff060e7287 */ /* 0x000fe20008800000 */
[----:B------:R-:W-:Y:S01]  /*4800*/  UMOV UR7, 0x80004020 ;  /* 0x8000402000077882 */ /* 0x000fe20000000000 */
[----:B------:R-:W-:Y:S02]  /*4810*/  UMOV UR9, 0x80004020 ;  /* 0x8000402000097882 */ /* 0x000fe40000000000 */
[----:B------:R-:W-:Y:S01]  /*4820*/  @UP0 ULEA UR6, UR14, UR18, 0x3 ;  /* 0x000000120e060291 */ /* 0x000fe2000f8e18ff */
[----:B------:R-:W-:Y:S01]  /*4830*/  LOP3.LUT R8, R8, UR8, RZ, 0x3c, !PT ;  /* 0x0000000808087c12 */ /* 0x000fe2000f8e3cff */
[----:B------:R-:W-:Y:S01]  /*4840*/  ULEA UR8, UR5, UR21, 0x8 ;  /* 0x0000001505087291 */ /* 0x000fe2000f8e40ff */
[----:B------:R-:W-:Y:S02]  /*4850*/  UMOV UR13, 0x80004020 ;  /* 0x80004020000d7882 */ /* 0x000fe40000000000 */
[----:B-1----:R-:W-:Y:S01]  /*4860*/  @P0 SHF.L.U32 R0, R8, 0x1f, RZ ;  /* 0x0000001f08000819 */ /* 0x002fe200000006ff */
[----:B------:R-:W-:Y:S01]  /*4870*/  UIADD3 UR10, UPT, UPT, UR8, 0x2, URZ ;  /* 0x00000002080a7890 */ /* 0x000fe2000fffe0ff */
[----:B------:R-:W-:Y:S02]  /*4880*/  UMOV UR11, 0x80004020 ;  /* 0x80004020000b7882 */ /* 0x000fe40000000000 */
[----:B------:R2:W3:Y:S01]  /*4890*/  @P0 SYNCS.PHASECHK.TRANS64.TRYWAIT P2, [UR6], R0 ;  /* 0x00000000ff0005a7 */ /* 0x0004e20008041106 */
[----:B------:R-:W-:Y:S03]  /*48a0*/  UIMAD UR6, UR5, 0xc0, UR4 ;  /* 0x000000c0050678a4 */ /* 0x000fe6000f8e0204 */
[----:B------:R-:W-:Y:S01]  /*48b0*/  UMOV UR5, UR14 ;  /* 0x0000000e00057c82 */ /* 0x000fe20008000000 */
[----:B------:R-:W-:Y:S05]  /*48c0*/  UIADD3 UR12, UPT, UPT, UR6, 0x2, URZ ;  /* 0x00000002060c7890 */ /* 0x000fea000fffe0ff */
[----:B------:R2:W-:Y:S01]  /*48d0*/  UTCHMMA gdesc[UR8], gdesc[UR6], tmem[UR19], tmem[UR26], idesc[UR27], UP2 ;  /* 0x00ff1a06080075ea */ /* 0x0005e20009000013 */
[----:B------:R-:W-:Y:S03]  /*48e0*/  UPLOP3.LUT UP2, UPT, UPT, UPT, UPT, 0x80, 0x8 ;  /* 0x000000000008789c */ /* 0x000fe60003f4f070 */
[----:B------:R2:W-:Y:S01]  /*48f0*/  UTCHMMA gdesc[UR10], gdesc[UR12], tmem[UR19], tmem[UR24], idesc[UR25], UPT ;  /* 0x00ff180c0a0075ea */ /* 0x0005e2000b800013 */
[----:B------:R2:W-:Y:S01]  /*4900*/  UTCBAR.MULTICAST [UR17], URZ, UR20 ;  /* 0x000000ff110073e9 */ /* 0x0005e20008000814 */
[----:B------:R-:W-:Y:S06]  /*4910*/  BRA.U UP3, `(.L_x_92) ;  /* 0xfffffffd03787547 */ /* 0x000fec000b83ffff */
.L_x_89:
[----:B------:R-:W-:Y:S01]  /*4920*/  UIADD3 UR5, UPT, UPT, UR22, 0x1, URZ ;  /* 0x0000000116057890 */ /* 0x000fe2000fffe0ff */
[C---:B------:R-:W-:Y:S01]  /*4930*/  ISETP.NE.AND P0, PT, R10.reuse, 0x2, PT ;  /* 0x000000020a00780c */ /* 0x040fe20003f05270 */
[----:B--2---:R-:W-:Y:S02]  /*4940*/  UIADD3 UR6, UPT, UPT, UR23, 0x230, URZ ;  /* 0x0000023017067890 */ /* 0x004fe4000fffe0ff */
[----:B------:R-:W-:Y:S01]  /*4950*/  UISETP.NE.AND UP0, UPT, UR5, 0x4, UPT ;  /* 0x000000040500788c */ /* 0x000fe2000bf05270 */
[----:B-1----:R-:W-:Y:S02]  /*4960*/  SEL R0, RZ, 0x1, P0 ;  /* 0x00000001ff007807 */ /* 0x002fe40000000000 */
[----:B------:R-:W-:Y:S01]  /*4970*/  SEL R10, R10, RZ, P0 ;  /* 0x000000ff0a0a7207 */ /* 0x000fe20000000000 */
[----:B------:R-:W-:Y:S01]  /*4980*/  USEL UR7, URZ, 0x1, UP0 ;  /* 0x00000001ff077887 */ /* 0x000fe20008000000 */
[----:B------:R-:W-:Y:S01]  /*4990*/  LOP3.LUT R9, R9, R0, RZ, 0x3c, !PT ;  /* 0x0000000009097212 */ /* 0x000fe200078e3cff */
[----:B------:R-:W-:Y:S01]  /*49a0*/  USEL UR22, UR5, URZ, UP0 ;  /* 0x000000ff05167287 */ /* 0x000fe20008000000 */
[----:B------:R1:W-:Y:S03]  /*49b0*/  UTCBAR [UR6], URZ ;  /* 0x000000ff060073e9 */ /* 0x0003e600080000ff */
[----:B------:R-:W-:Y:S01]  /*49c0*/  LOP3.LUT R11, R11, UR7, RZ, 0x3c, !PT ;  /* 0x000000070b0b7c12 */ /* 0x000fe2000f8e3cff */
[----:B------:R-:W-:Y:S07]  /*49d0*/  @P1 BRA `(.L_x_93) ;  /* 0xfffffff800b41947 */ /* 0x000fee000383ffff */
[----:B------:R-:W2:Y:S01]  /*49e0*/  S2UR UR8, SR_CgaCtaId ;  /* 0x00000000000879c3 */ /* 0x000ea20000008800 */
[----:B------:R-:W-:Y:S01]  /*49f0*/  ELECT P0, URZ, PT ;  /* 0x0000000000ff782f */ /* 0x000fe20003800000 */
[----:B------:R-:W-:Y:S01]  /*4a00*/  IMAD.MOV.U32 R0, RZ, RZ, 0x1 ;  /* 0x00000001ff007424 */ /* 0x000fe200078e00ff */
[----:B------:R-:W-:Y:S01]  /*4a10*/  UIADD3 UR18, UPT, UPT, UR18, 0x250, URZ ;  /* 0x0000025012127890 */ /* 0x000fe2000fffe0ff */
[----:B------:R-:W-:Y:S01]  /*4a20*/  SHF.L.U32 R2, R11, 0x1f, RZ ;  /* 0x0000001f0b027819 */ /* 0x000fe200000006ff */
[----:B------:R-:W-:-:S03]  /*4a30*/  UMOV UR4, 0x40 ;  /* 0x0000004000047882 */ /* 0x000fc60000000000 */
[----:B------:R-:W-:Y:S01]  /*4a40*/  UVIRTCOUNT.DEALLOC.SMPOOL 0x80 ;  /* 0x000000800000784c */ /* 0x000fe20000000000 */
[----:B--2---:R-:W-:Y:S02]  /*4a50*/  ULEA UR8, UR8, UR4, 0x18 ;  /* 0x0000000408087291 */ /* 0x004fe4000f8ec0ff */
[----:B------:R-:W-:-:S07]  /*4a60*/  ULEA UR4, UR22, UR18, 0x3 ;  /* 0x0000001216047291 */ /* 0x000fce000f8e18ff */
[----:B------:R2:W-:Y:S02]  /*4a70*/  @P0 STS.U8 [UR8+0x1c], R0 ;  /* 0x00001c00ff000988 */ /* 0x0005e40008000008 */
[----:B------:R-:W4:Y:S02]  /*4a80*/  SYNCS.PHASECHK.TRANS64.TRYWAIT P0, [UR4], R2 ;  /* 0x00000002ff0075a7 */ /* 0x000f240008001104 */
[----:B--2-4-:R-:W-:Y:S05]  /*4a90*/  @!P0 BRA `(.L_x_94) ;  /* 0x0000004000ac8947 */ /* 0x014fea0003800000 */
.L_x_210:
[----:B------:R-:W-:-:S04]  /*4aa0*/  UIADD3 UR4, UPT, UPT, UR22, 0x1, URZ ;  /* 0x0000000116047890 */ /* 0x000fc8000fffe0ff */
[----:B------:R-:W-:-:S04]  /*4ab0*/  UISETP.NE.AND UP0, UPT, UR4, 0x4, UPT ;  /* 0x000000040400788c */ /* 0x000fc8000bf05270 */
[----:B-1----:R-:W-:Y:S02]  /*4ac0*/  USEL UR6, URZ, 0x1, UP0 ;  /* 0x00000001ff067887 */ /* 0x002fe40008000000 */
[----:B------:R-:W-:-:S04]  /*4ad0*/  USEL UR4, UR4, URZ, UP0 ;  /* 0x000000ff04047287 */ /* 0x000fc80008000000 */
[----:B------:R-:W-:Y:S01]  /*4ae0*/  ULEA UR5, UR4, UR18, 0x3 ;  /* 0x0000001204057291 */ /* 0x000fe2000f8e18ff */
[----:B--2---:R-:W-:-:S04]  /*4af0*/  LOP3.LUT R2, R11, UR6, RZ, 0x3c, !PT ;  /* 0x000000060b027c12 */ /* 0x004fc8000f8e3cff */
[----:B------:R-:W-:-:S04]  /*4b00*/  SHF.L.U32 R3, R2, 0x1f, RZ ;  /* 0x0000001f02037819 */ /* 0x000fc800000006ff */
[----:B------:R-:W1:Y:S02]  /*4b10*/  SYNCS.PHASECHK.TRANS64.TRYWAIT P0, [UR5], R3 ;  /* 0x00000003ff0075a7 */ /* 0x000e640008001105 */
[----:B-1----:R-:W-:Y:S05]  /*4b20*/  @!P0 BRA `(.L_x_95) ;  /* 0x0000004000a08947 */ /* 0x002fea0003800000 */
.L_x_212:
        /* <DEDUP_REMOVED lines=9> */
.L_x_214:
[----:B------:R-:W-:-:S04]  /*4bc0*/  UIADD3 UR4, UPT, UPT, UR4, 0x1, URZ ;  /* 0x0000000104047890 */ /* 0x000fc8000fffe0ff */
[----:B------:R-:W-:-:S04]  /*4bd0*/  UISETP.NE.AND UP0, UPT, UR4, 0x4, UPT ;  /* 0x000000040400788c */ /* 0x000fc8000bf05270 */
[----:B------:R-:W-:Y:S02]  /*4be0*/  USEL UR5, URZ, 0x1, UP0 ;  /* 0x00000001ff057887 */ /* 0x000fe40008000000 */
[----:B------:R-:W-:-:S04]  /*4bf0*/  USEL UR4, UR4, URZ, UP0 ;  /* 0x000000ff04047287 */ /* 0x000fc80008000000 */
[----:B------:R-:W-:Y:S01]  /*4c00*/  ULEA UR4, UR4, UR18, 0x3 ;  /* 0x0000001204047291 */ /* 0x000fe2000f8e18ff */
[----:B------:R-:W-:-:S04]  /*4c10*/  LOP3.LUT R2, R2, UR5, RZ, 0x3c, !PT ;  /* 0x0000000502027c12 */ /* 0x000fc8000f8e3cff */
[----:B------:R-:W-:-:S04]  /*4c20*/  SHF.L.U32 R2, R2, 0x1f, RZ ;  /* 0x0000001f02027819 */ /* 0x000fc800000006ff */
[----:B------:R-:W2:Y:S02]  /*4c30*/  SYNCS.PHASECHK.TRANS64.TRYWAIT P0, [UR4], R2 ;  /* 0x00000002ff0075a7 */ /* 0x000ea40008001104 */
[----:B--2---:R-:W-:Y:S05]  /*4c40*/  @!P0 BRA `(.L_x_97) ;  /* 0x0000004000888947 */ /* 0x004fea0003800000 */
.L_x_216:
[----:B------:R-:W-:Y:S01]  /*4c50*/  NOP ;  /* 0x0000000000007918 */ /* 0x000fe20000000000 */
[----:B-1----:R-:W1:Y:S01]  /*4c60*/  LDS R0, [UR8+0x14] ;  /* 0x00001408ff007984 */ /* 0x002e620008000800 */
[----:B------:R-:W-:Y:S01]  /*4c70*/  ULOP3.LUT UR4, UR30, 0xffff, URZ, 0xc0, !UPT ;  /* 0x0000ffff1e047892 */ /* 0x000fe2000f8ec0ff */
[----:B------:R-:W-:Y:S01]  /*4c80*/  UMOV UR5, 0xffff ;  /* 0x0000ffff00057882 */ /* 0x000fe20000000000 */
[----:B------:R-:W-:Y:S02]  /*4c90*/  UMOV UR6, 0x1 ;  /* 0x0000000100067882 */ /* 0x000fe40000000000 */
[----:B------:R-:W-:-:S04]  /*4ca0*/  USHF.R.U32.HI UR4, URZ, 0x5, UR4 ;  /* 0x00000005ff047899 */ /* 0x000fc80008011604 */
[----:B------:R-:W-:Y:S02]  /*4cb0*/  USHF.L.U32 UR5, UR5, UR4, URZ ;  /* 0x0000000405057299 */ /* 0x000fe400080006ff */
[----:B------:R-:W-:-:S04]  /*4cc0*/  USHF.L.U32 UR4, UR6, UR4, URZ ;  /* 0x0000000406047299 */ /* 0x000fc800080006ff */
[----:B-1----:R-:W-:-:S04]  /*4cd0*/  LOP3.LUT R0, R0, UR5, RZ, 0xc0, !PT ;  /* 0x0000000500007c12 */ /* 0x002fc8000f8ec0ff */
[----:B------:R-:W-:-:S13]  /*4ce0*/  ISETP.NE.AND P0, PT, R0, UR5, PT ;  /* 0x0000000500007c0c */ /* 0x000fda000bf05270 */
[----:B------:R-:W-:Y:S05]  /*4cf0*/  @P0 BRA `(.L_x_98) ;  /* 0x0000000000580947 */ /* 0x000fea0003800000 */
[----:B------:R-:W1:Y:S02]  /*4d00*/  LDS R0, [UR8+0x18] ;  /* 0x00001808ff007984 */ /* 0x000e640008000800 */
[----:B-1----:R-:W-:-:S04]  /*4d10*/  LOP3.LUT R0, R0, UR4, RZ, 0xc0, !PT ;  /* 0x0000000400007c12 */ /* 0x002fc8000f8ec0ff */
[----:B------:R-:W-:-:S13]  /*4d20*/  ISETP.NE.AND P0, PT, R0, UR4, PT ;  /* 0x0000000400007c0c */ /* 0x000fda000bf05270 */
[----:B------:R-:W-:Y:S05]  /*4d30*/  @P0 BRA `(.L_x_99) ;  /* 0x00000000003c0947 */ /* 0x000fea0003800000 */
[----:B------:R-:W1:Y:S01]  /*4d40*/  S2R R2, SR_LANEID ;  /* 0x0000000000027919 */ /* 0x000e620000000000 */
[----:B------:R-:W-:-:S06]  /*4d50*/  ULOP3.LUT UR5, URZ, UR5, URZ, 0x33, !UPT ;  /* 0x00000005ff057292 */ /* 0x000fcc000f8e33ff */
[----:B------:R-:W-:-:S04]  /*4d60*/  IMAD.U32 R0, RZ, RZ, UR5 ;  /* 0x00000005ff007e24 */ /* 0x000fc8000f8e00ff */
[----:B------:R2:W4:Y:S02]  /*4d70*/  REDUX UR7, R0 ;  /* 0x00000000000773c4 */ /* 0x0005240000000000 */
[----:B------:R1:W-:Y:S01]  /*4d80*/  UTCATOMSWS.AND URZ, UR5 ;  /* 0x0000000500ff79e3 */ /* 0x0003e20008000000 */
[----:B--2---:R-:W-:Y:S01]  /*4d90*/  LOP3.LUT R0, RZ, UR4, RZ, 0x33, !PT ;  /* 0x00000004ff007c12 */ /* 0x004fe2000f8e33ff */
[----:B------:R-:W-:Y:S02]  /*4da0*/  VOTEU.ANY UR4, UPT, PT ;  /* 0x0000000000047886 */ /* 0x000fe400038e0100 */
[----:B------:R-:W-:Y:S02]  /*4db0*/  UFLO.U32 UR4, UR4 ;  /* 0x00000004000472bd */ /* 0x000fe400080e0000 */
[----:B------:R-:W2:Y:S04]  /*4dc0*/  REDUX UR6, R0 ;  /* 0x00000000000673c4 */ /* 0x000ea80000000000 */
[----:B-1----:R-:W-:-:S02]  /*4dd0*/  ISETP.EQ.U32.AND P0, PT, R2, UR4, PT ;  /* 0x0000000402007c0c */ /* 0x002fc4000bf02070 */
[----:B----4-:R-:W-:-:S11]  /*4de0*/  MOV R2, UR7 ;  /* 0x0000000700027c02 */ /* 0x010fd60008000f00 */
[----:B------:R1:W-:Y:S01]  /*4df0*/  @P0 ATOMS.AND RZ, [UR8+0x14], R2 ;  /* 0x00001402ffff098c */ /* 0x0003e2000a800008 */
[----:B--2---:R-:W-:-:S05]  /*4e00*/  IMAD.U32 R0, RZ, RZ, UR6 ;  /* 0x00000006ff007e24 */ /* 0x004fca000f8e00ff */
[----:B------:R1:W-:Y:S01]  /*4e10*/  @P0 ATOMS.AND RZ, [UR8+0x18], R0 ;  /* 0x00001800ffff098c */ /* 0x0003e2000a800008 */
[----:B------:R-:W-:Y:S05]  /*4e20*/  BRA `(.L_x_100) ;  /* 0x0000000000147947 */ /* 0x000fea0003800000 */
.L_x_99:
[----:B------:R-:W-:Y:S02]  /*4e30*/  MOV R2, 0x4e50 ;  /* 0x00004e5000027802 */ /* 0x000fe40000000f00 */
[----:B---3-5:R-:W-:Y:S05]  /*4e40*/  CALL.REL.NOINC `($__internal_0_$__cuda_sm10x_tcgen05_guardrail_trap_col_being_dealloced_not_returned_by_alloc) ;  /* 0x0000004000b87944 */ /* 0x028fea0003c00000 */
[----:B------:R-:W-:Y:S05]  /*4e50*/  BRA `(.L_x_100) ;  /* 0x0000000000087947 */ /* 0x000fea0003800000 */
.L_x_98:
[----:B------:R-:W-:Y:S02]  /*4e60*/  MOV R2, 0x4e80 ;  /* 0x00004e8000027802 */ /* 0x000fe40000000f00 */
[----:B---3-5:R-:W-:Y:S05]  /*4e70*/  CALL.REL.NOINC `($__internal_2_$__cuda_sm10x_tcgen05_guardrail_trap_unallocated_columns_being_dealloced) ;  /* 0x0000004000c47944 */ /* 0x028fea0003c00000 */
.L_x_100:
[----:B------:R-:W-:Y:S01]  /*4e80*/  NOP ;  /* 0x0000000000007918 */ /* 0x000fe20000000000 */
[----:B------:R-:W-:Y:S05]  /*4e90*/  EXIT ;  /* 0x000000000000794d */ /* 0x000fea0003800000 */
.L_x_82:
[----:B------:R-:W-:-:S09]  /*4ea0*/  UISETP.NE.OR UP0, UPT, UR20, 0x3, !UP3 ;  /* 0x000000031400788c */ /* 0x000fd2000df05670 */
[----:B------:R-:W-:Y:S05]  /*4eb0*/  BRA.U UP0, `(.L_x_101) ;  /* 0x0000000d00b07547 */ /* 0x000fea000b800000 */
[----:B------:R-:W1:Y:S01]  /*4ec0*/  LDCU.64 UR4, c[0x0][0x888] ;  /* 0x00011100ff0477ac */ /* 0x000e620008000a00 */
[----:B------:R-:W2:Y:S01]  /*4ed0*/  LDC.64 R12, c[0x0][0x348] ;  /* 0x0000d200ff0c7b82 */ /* 0x000ea20000000a00 */
[----:B------:R-:W-:Y:S02]  /*4ee0*/  HFMA2 R9, -RZ, RZ, 0, 0 ;  /* 0x00000000ff097431 */ /* 0x000fe400000001ff */
[----:B------:R-:W-:Y:S01]  /*4ef0*/  IMAD.MOV.U32 R11, RZ, RZ, 0x1 ;  /* 0x00000001ff0b7424 */ /* 0x000fe200078e00ff */
[----:B------:R-:W3:Y:S01]  /*4f00*/  LDCU UR38, c[0x0][0x370] ;  /* 0x00006e00ff2677ac */ /* 0x000ee20008000800 */
[----:B------:R-:W-:Y:S01]  /*4f10*/  IMAD.MOV.U32 R10, RZ, RZ, RZ ;  /* 0x000000ffff0a7224 */ /* 0x000fe200078e00ff */
[----:B------:R-:W-:Y:S01]  /*4f20*/  MOV R8, 0x1800 ;  /* 0x0000180000087802 */ /* 0x000fe20000000f00 */
[----:B------:R-:W3:Y:S01]  /*4f30*/  LDCU.128 UR52, c[0x0][0xb10] ;  /* 0x00016200ff3477ac */ /* 0x000ee20008000c00 */
[----:B------:R-:W4:Y:S01]  /*4f40*/  LDCU UR37, c[0x0][0x374] ;  /* 0x00006e80ff2577ac */ /* 0x000f220008000800 */
[----:B------:R-:W4:Y:S01]  /*4f50*/  LDCU.64 UR32, c[0x0][0x890] ;  /* 0x00011200ff2077ac */ /* 0x000f220008000a00 */
[----:B-1----:R-:W-:Y:S01]  /*4f60*/  UISETP.NE.U32.AND UP0, UPT, UR4, URZ, UPT ;  /* 0x000000ff0400728c */ /* 0x002fe2000bf05070 */
[----:B------:R-:W1:Y:S01]  /*4f70*/  LDCU UR15, c[0x0][0xb0c] ;  /* 0x00016180ff0f77ac */ /* 0x000e620008000800 */
[----:B------:R-:W2:Y:S01]  /*4f80*/  LDCU UR43, c[0x0][0xb20] ;  /* 0x00016400ff2b77ac */ /* 0x000ea20008000800 */
[----:B------:R-:W2:Y:S01]  /*4f90*/  LDCU UR4, c[0x0][0xb30] ;  /* 0x00016600ff0477ac */ /* 0x000ea20008000800 */
[----:B---3--:R-:W-:-:S02]  /*4fa0*/  UIMAD.WIDE.U32 UR8, UR38, UR52, URZ ;  /* 0x00000034260872a5 */ /* 0x008fc4000f8e00ff */
[----:B----4-:R-:W-:Y:S02]  /*4fb0*/  UIMAD.WIDE.U32 UR10, UR37, UR55, URZ ;  /* 0x00000037250a72a5 */ /* 0x010fe4000f8e00ff */
[----:B------:R-:W-:Y:S02]  /*4fc0*/  UISETP.NE.U32.AND UP6, UPT, UR32, URZ, UPT ;  /* 0x000000ff2000728c */ /* 0x000fe4000bfc5070 */
[----:B------:R-:W-:Y:S01]  /*4fd0*/  UISETP.NE.AND.EX UP5, UPT, UR5, URZ, UPT, UP0 ;  /* 0x000000ff0500728c */ /* 0x000fe2000bfa5300 */
[----:B------:R-:W-:Y:S01]  /*4fe0*/  UMOV UR6, 0x400 ;  /* 0x0000040000067882 */ /* 0x000fe20000000000 */
[----:B------:R-:W-:Y:S01]  /*4ff0*/  UISETP.NE.AND UP0, UPT, UR42, 0x1, UPT ;  /* 0x000000012a00788c */ /* 0x000fe2000bf05270 */
[----:B------:R-:W-:Y:S01]  /*5000*/  UMOV UR8, UR9 ;  /* 0x0000000900087c82 */ /* 0x000fe20008000000 */
[----:B------:R-:W-:Y:S01]  /*5010*/  UMOV UR39, UR11 ;  /* 0x0000000b00277c82 */ /* 0x000fe20008000000 */
[----:B------:R-:W-:Y:S02]  /*5020*/  USEL UR41, URZ, 0x1, UP4 ;  /* 0x00000001ff297887 */ /* 0x000fe4000a000000 */
[----:B-1----:R-:W-:Y:S01]  /*5030*/  UISETP.NE.AND UP0, UPT, UR15, 0x1, UPT ;  /* 0x000000010f00788c */ /* 0x002fe2000bf05270 */
[----:B------:R-:W-:Y:S01]  /*5040*/  UMOV UR21, URZ ;  /* 0x000000ff00157c82 */ /* 0x000fe20008000000 */
[----:B------:R-:W-:-:S02]  /*5050*/  UPLOP3.LUT UP4, UPT, UPT, UPT, UPT, 0x40, 0x4 ;  /* 0x000000000004789c */ /* 0x000fc40003f8e870 */
[----:B------:R-:W-:Y:S01]  /*5060*/  UISETP.GE.AND UP2, UPT, UR42, 0x1, UPT ;  /* 0x000000012a00788c */ /* 0x000fe2000bf46270 */
[----:B------:R-:W1:Y:S01]  /*5070*/  LDCU.64 UR22, c[0x0][0xb28] ;  /* 0x00016500ff1677ac */ /* 0x000e620008000a00 */
[----:B------:R-:W-:Y:S02]  /*5080*/  ULEA UR6, UR44, UR6, 0x18 ;  /* 0x000000062c067291 */ /* 0x000fe4000f8ec0ff */
[----:B------:R-:W-:Y:S02]  /*5090*/  UISETP.NE.AND.EX UP6, UPT, UR33, URZ, UPT, UP6 ;  /* 0x000000ff2100728c */ /* 0x000fe4000bfc5360 */
[----:B------:R-:W-:Y:S02]  /*50a0*/  USHF.R.U32.HI UR40, URZ, UR53, UR8 ;  /* 0x00000035ff287299 */ /* 0x000fe40008011608 */
[----:B--2---:R-:W-:Y:S02]  /*50b0*/  USHF.R.U32.HI UR39, URZ, UR43, UR39 ;  /* 0x0000002bff277299 */ /* 0x004fe40008011627 */
[----:B------:R-:W-:-:S02]  /*50c0*/  UISETP.NE.AND UP0, UPT, UR54, 0x1, UPT ;  /* 0x000000013600788c */ /* 0x000fc4000bf05270 */
[----:B------:R-:W-:-:S11]  /*50d0*/  UISETP.NE.AND UP3, UPT, UR4, 0x1, UPT ;  /* 0x000000010400788c */ /* 0x000fd6000bf65270 */
.L_x_109:
[C---:B------:R-:W-:Y:S02]  /*50e0*/  LEA R3, R10.reuse, UR6, 0x3 ;  /* 0x000000060a037c11 */ /* 0x040fe4000f8e18ff */
[----:B------:R-:W-:Y:S02]  /*50f0*/  SHF.L.U32 R0, R9, 0x1f, RZ ;  /* 0x0000001f09007819 */ /* 0x000fe400000006ff */
[----:B------:R-:W-:Y:S02]  /*5100*/  LEA R4, R10, UR6, 0x4 ;  /* 0x000000060a047c11 */ /* 0x000fe4000f8e20ff */
[----:B--2---:R-:W2:Y:S02]  /*5110*/  SYNCS.PHASECHK.TRANS64.TRYWAIT P0, [R3+URZ+0x210], R0 ;  /* 0x00021000030075a7 */ /* 0x004ea400080011ff */
[----:B--2---:R-:W-:Y:S05]  /*5120*/  @!P0 BRA `(.L_x_102) ;  /* 0x0000003c00688947 */ /* 0x004fea0003800000 */
.L_x_217:
[----:B------:R-:W3:Y:S01]  /*5130*/  LDS.128 R4, [R4+0x2a0] ;  /* 0x0002a00004047984 */ /* 0x000ee20000000c00 */
[----:B------:R-:W-:Y:S01]  /*5140*/  UISETP.GE.AND UP0, UPT, UR42, 0x1, UPT ;  /* 0x000000012a00788c */ /* 0x000fe2000bf06270 */
[----:B------:R-:W-:Y:S01]  /*5150*/  @!PT LDS RZ, [RZ] ;  /* 0x00000000fffff984 */ /* 0x000fe20000000800 */
[----:B------:R-:W-:Y:S01]  /*5160*/  @!PT LDS RZ, [RZ] ;  /* 0x00000000fffff984 */ /* 0x000fe20000000800 */
[----:B------:R-:W-:Y:S01]  /*5170*/  @!PT LDS RZ, [RZ] ;  /* 0x00000000fffff984 */ /* 0x000fe20000000800 */
[----:B------:R-:W-:Y:S01]  /*5180*/  @!PT LDS RZ, [RZ] ;  /* 0x00000000fffff984 */ /* 0x000fe20000000800 */
[----:B------:R4:W-:Y:S06]  /*5190*/  MEMBAR.ALL.CTA ;  /* 0x0000000000007992 */ /* 0x0009ec0000008000 */
[----:B----4-:R-:W4:Y:S01]  /*51a0*/  FENCE.VIEW.ASYNC.S ;  /* 0x00000000000073c6 */ /* 0x010f220000000000 */
[----:B---3--:R-:W-:Y:S11]  /*51b0*/  LOP3.LUT P0, RZ, R6, 0x1, RZ, 0xc0, !PT ;  /* 0x0000000106ff7812 */ /* 0x008ff6000780c0ff */
[----:B------:R-:W-:Y:S02]  /*51c0*/  @!UPT UIADD3 URZ, UPT, UPT, URZ, URZ, URZ ;  /* 0x000000fffffff290 */ /* 0x000fe4000fffe0ff */
[----:B----4-:R-:W-:Y:S01]  /*51d0*/  VOTEU.ANY UP2, P0 ;  /* 0x0000000000ff7886 */ /* 0x010fe20000040100 */
[----:B------:R-:W-:Y:S11]  /*51e0*/  PLOP3.LUT P0, PT, PT, PT, UP2, 0x80, 0x8 ;  /* 0x000000000008781c */ /* 0x000ff60003f0f028 */
[----:B------:R-:W-:Y:S02]  /*51f0*/  @!UPT UIADD3 URZ, UPT, UPT, URZ, URZ, URZ ;  /* 0x000000fffffff290 */ /* 0x000fe4000fffe0ff */
[----:B--2---:R-:W-:Y:S02]  /*5200*/  @P0 SHF.R.U32.HI R0, RZ, 0x10, R5 ;  /* 0x00000010ff000819 */ /* 0x004fe40000011605 */
[----:B------:R-:W-:Y:S02]  /*5210*/  @P0 MOV R2, R4 ;  /* 0x0000000400020202 */ /* 0x000fe40000000f00 */
[----:B------:R-:W-:Y:S01]  /*5220*/  @P0 R2UR UR4, R0 ;  /* 0x00000000000402ca */ /* 0x000fe200000e0000 */
[----:B------:R-:W-:Y:S01]  /*5230*/  VIADD R0, R3, 0x220 ;  /* 0x0000022003007836 */ /* 0x000fe20000000000 */
[----:B------:R-:W-:Y:S02]  /*5240*/  @P0 LOP3.LUT R4, R5, 0xffff, RZ, 0xc0, !PT ;  /* 0x0000ffff05040812 */ /* 0x000fe400078ec0ff */
[----:B------:R-:W-:Y:S02]  /*5250*/  @P0 R2UR UR7, R2 ;  /* 0x00000000020702ca */ /* 0x000fe400000e0000 */
[----:B------:R-:W-:Y:S02]  /*5260*/  PRMT R0, RZ, 0x654, R0 ;  /* 0x00000654ff007816 */ /* 0x000fe40000000000 */
[----:B------:R-:W-:Y:S02]  /*5270*/  @P0 R2UR UR5, R4 ;  /* 0x00000000040502ca */ /* 0x000fe400000e0000 */
[----:B------:R2:W-:Y:S03]  /*5280*/  SYNCS.ARRIVE.TRANS64.RED.A1T0 RZ, [R0+URZ], RZ ;  /* 0x000000ff00ff79a7 */ /* 0x0005e600081004ff */
[----:B------:R-:W-:Y:S04]  /*5290*/  @UP2 UMOV UR29, UR4 ;  /* 0x00000004001d2c82 */ /* 0x000fe80008000000 */
[----:B------:R-:W-:Y:S04]  /*52a0*/  @UP2 UMOV UR14, UR7 ;  /* 0x00000007000e2c82 */ /* 0x000fe80008000000 */
[----:B------:R-:W-:Y:S01]  /*52b0*/  @UP2 UMOV UR13, UR5 ;  /* 0x00000005000d2c82 */ /* 0x000fe20008000000 */
[----:B------:R-:W-:Y:S05]  /*52c0*/  BRA.U !UP0, `(.L_x_103) ;  /* 0x0000000108c07547 */ /* 0x000fea000b800000 */
[----:B------:R-:W-:Y:S02]  /*52d0*/  UIMAD.WIDE.U32 UR10, UR13, UR55, URZ ;  /* 0x000000370d0a72a5 */ /* 0x000fe4000f8e00ff */
[----:B------:R-:W-:Y:S02]  /*52e0*/  UP2UR UR12, UPR, URZ, 0x4 ;  /* 0x00000004ff0c7883 */ /* 0x000fe40008000000 */
[----:B------:R-:W-:Y:S02]  /*52f0*/  UISETP.NE.AND UP2, UPT, UR54, 0x1, UPT ;  /* 0x000000013600788c */ /* 0x000fe4000bf45270 */
[----:B------:R-:W-:Y:S02]  /*5300*/  UIMAD.WIDE.U32 UR16, UR14, UR52, URZ ;  /* 0x000000340e1072a5 */ /* 0x000fe4000f8e00ff */
[----:B------:R-:W-:Y:S02]  /*5310*/  USEL UR4, UR37, UR39, !UP2 ;  /* 0x0000002725047287 */ /* 0x000fe4000d000000 */
[----:B------:R-:W-:Y:S02]  /*5320*/  UISETP.NE.AND UP0, UPT, UR15, 0x1, UPT ;  /* 0x000000010f00788c */ /* 0x000fe4000bf05270 */
[----:B------:R-:W-:Y:S02]  /*5330*/  UP2UR UR20, UPR, URZ, 0x2 ;  /* 0x00000002ff147883 */ /* 0x000fe40008000000 */
[----:B------:R-:W-:Y:S02]  /*5340*/  UISETP.NE.AND UP1, UPT, UR42, 0x1, UPT ;  /* 0x000000012a00788c */ /* 0x000fe4000bf25270 */
[----:B-1----:R-:W-:Y:S02]  /*5350*/  UIMAD.WIDE.U32 UR18, UR4, UR22, URZ ;  /* 0x00000016041272a5 */ /* 0x002fe4000f8e00ff */
[----:B------:R-:W-:Y:S01]  /*5360*/  USEL UR8, UR38, UR40, !UP0 ;  /* 0x0000002826087287 */ /* 0x000fe2000c000000 */
[----:B------:R-:W-:Y:S02]  /*5370*/  UMOV UR5, UR11 ;  /* 0x0000000b00057c82 */ /* 0x000fe40008000000 */
[----:B------:R-:W-:Y:S02]  /*5380*/  USHF.R.U32.HI UR7, URZ, UR43, UR5 ;  /* 0x0000002bff077299 */ /* 0x000fe40008011605 */
[----:B------:R-:W-:Y:S02]  /*5390*/  UIMAD.WIDE.U32 UR24, UR8, UR22, URZ ;  /* 0x00000016081872a5 */ /* 0x000fe4000f8e00ff */
[----:B------:R-:W-:Y:S02]  /*53a0*/  USEL UR7, UR13, UR7, !UP2 ;  /* 0x000000070d077287 */ /* 0x000fe4000d000000 */
[----:B------:R-:W-:Y:S02]  /*53b0*/  UISETP.NE.AND UP2, UPT, UR12, URZ, UPT ;  /* 0x000000ff0c00728c */ /* 0x000fe4000bf45270 */
[----:B------:R-:W-:Y:S01]  /*53c0*/  UIMAD.WIDE.U32 UR10, UR7, UR22, URZ ;  /* 0x00000016070a72a5 */ /* 0x000fe2000f8e00ff */
[----:B------:R-:W-:Y:S02]  /*53d0*/  UMOV UR5, UR17 ;  /* 0x0000001100057c82 */ /* 0x000fe40008000000 */
[----:B------:R-:W-:Y:S03]  /*53e0*/  USHF.R.U32.HI UR9, URZ, UR53, UR5 ;  /* 0x00000035ff097299 */ /* 0x000fe60008011605 */
[----:B------:R-:W-:Y:S02]  /*53f0*/  UMOV UR5, UR19 ;  /* 0x0000001300057c82 */ /* 0x000fe40008000000 */
[----:B------:R-:W-:Y:S03]  /*5400*/  @UP1 USHF.R.U32.HI UR4, URZ, UR23, UR5 ;  /* 0x00000017ff041299 */ /* 0x000fe60008011605 */
[----:B------:R-:W-:Y:S01]  /*5410*/  UMOV UR5, UR25 ;  /* 0x0000001900057c82 */ /* 0x000fe20008000000 */
[----:B------:R-:W-:Y:S02]  /*5420*/  UIMAD UR4, UR42, UR4, URZ ;  /* 0x000000042a0472a4 */ /* 0x000fe4000f8e02ff */
[----:B------:R-:W-:Y:S02]  /*5430*/  @UP1 USHF.R.U32.HI UR8, URZ, UR23, UR5 ;  /* 0x00000017ff081299 */ /* 0x000fe40008011605 */
[----:B------:R-:W-:Y:S02]  /*5440*/  USEL UR5, UR14, UR9, !UP0 ;  /* 0x000000090e057287 */ /* 0x000fe4000c000000 */
[----:B------:R-:W-:Y:S02]  /*5450*/  UIMAD UR9, UR42, UR8, URZ ;  /* 0x000000082a0972a4 */ /* 0x000fe4000f8e02ff */
[----:B------:R-:W-:Y:S03]  /*5460*/  UISETP.GE.AND UP0, UPT, UR7, UR4, UPT ;  /* 0x000000040700728c */ /* 0x000fe6000bf06270 */
[----:B------:R-:W-:Y:S01]  /*5470*/  UMOV UR4, UR11 ;  /* 0x0000000b00047c82 */ /* 0x000fe20008000000 */
[----:B------:R-:W-:Y:S02]  /*5480*/  UISETP.GE.OR UP0, UPT, UR5, UR9, UP0 ;  /* 0x000000090500728c */ /* 0x000fe40008706670 */
[----:B------:R-:W-:Y:S02]  /*5490*/  USHF.R.U32.HI UR4, URZ, UR23, UR4 ;  /* 0x00000017ff047299 */ /* 0x000fe40008011604 */
[----:B------:R-:W-:Y:S02]  /*54a0*/  UIMAD.WIDE.U32 UR10, UR5, UR22, URZ ;  /* 0x00000016050a72a5 */ /* 0x000fe4000f8e00ff */
[----:B------:R-:W-:Y:S04]  /*54b0*/  USEL UR12, UR7, UR4, !UP1 ;  /* 0x00000004070c7287 */ /* 0x000fe8000c800000 */
[----:B------:R-:W-:Y:S01]  /*54c0*/  UIADD3 UR9, UPT, UPT, -UR12, URZ, URZ ;  /* 0x000000ff0c097290 */ /* 0x000fe2000fffe1ff */
[----:B------:R-:W-:Y:S02]  /*54d0*/  @!UP0 UMOV UR4, UR11 ;  /* 0x0000000b00048c82 */ /* 0x000fe40008000000 */
[----:B------:R-:W-:Y:S02]  /*54e0*/  @!UP0 USHF.R.U32.HI UR4, URZ, UR23, UR4 ;  /* 0x00000017ff048299 */ /* 0x000fe40008011604 */
[----:B------:R-:W-:Y:S02]  /*54f0*/  UIMAD UR9, UR42, UR9, UR7 ;  /* 0x000000092a0972a4 */ /* 0x000fe4000f8e0207 */
[----:B------:R-:W-:Y:S02]  /*5500*/  @!UP0 USEL UR4, UR5, UR4, !UP1 ;  /* 0x0000000405048287 */ /* 0x000fe4000c800000 */
[----:B------:R-:W-:Y:S02]  /*5510*/  UISETP.NE.AND UP1, UPT, UR20, URZ, UPT ;  /* 0x000000ff1400728c */ /* 0x000fe4000bf25270 */
[----:B------:R-:W-:Y:S02]  /*5520*/  @!UP0 UIMAD UR9, UR8, UR9, UR4 ;  /* 0x00000009080982a4 */ /* 0x000fe4000f8e0204 */
[----:B------:R-:W-:Y:S02]  /*5530*/  @!UP0 UIADD3 UR10, UPT, UPT, UR12, -UR4, URZ ;  /* 0x800000040c0a8290 */ /* 0x000fe4000fffe0ff */
[----:B------:R-:W-:Y:S02]  /*5540*/  UIADD3 UR4, UPT, UPT, -UR5, URZ, URZ ;  /* 0x000000ff05047290 */ /* 0x000fe4000fffe1ff */
[----:B------:R-:W-:Y:S02]  /*5550*/  UIADD3 UR8, UPT, UPT, -UR7, URZ, URZ ;  /* 0x000000ff07087290 */ /* 0x000fe4000fffe1ff */
[----:B------:R-:W-:Y:S02]  /*5560*/  @!UP0 UIMAD UR7, UR10, UR42, UR5 ;  /* 0x0000002a0a0782a4 */ /* 0x000fe4000f8e0205 */
[----:B------:R-:W-:Y:S02]  /*5570*/  UIMAD UR14, UR15, UR4, UR14 ;  /* 0x000000040f0e72a4 */ /* 0x000fe4000f8e020e */
[----:B------:R-:W-:Y:S01]  /*5580*/  UIMAD UR13, UR54, UR8, UR13 ;  /* 0x00000008360d72a4 */ /* 0x000fe2000f8e020d */
[----:B------:R-:W-:Y:S02]  /*5590*/  @!UP0 UMOV UR5, UR9 ;  /* 0x0000000900058c82 */ /* 0x000fe40008000000 */
[----:B------:R-:W-:Y:S02]  /*55a0*/  UIMAD UR14, UR5, UR15, UR14 ;  /* 0x0000000f050e72a4 */ /* 0x000fe4000f8e020e */
[----:B------:R-:W-:Y:S11]  /*55b0*/  UIMAD UR13, UR7, UR54, UR13 ;  /* 0x00000036070d72a4 */ /* 0x000ff6000f8e020d */
[----:B------:R-:W-:Y:S01]  /*55c0*/  @!UPT UIADD3 URZ, UPT, UPT, URZ, URZ, URZ ;  /* 0x000000fffffff290 */ /* 0x000fe2000fffe0ff */
.L_x_103:
[----:B------:R-:W3:Y:S01]  /*55d0*/  @!UP3 LDCU.128 UR16, c[0x0][0xb10] ;  /* 0x00016200ff10b7ac */ /* 0x000ee20008000c00 */
[----:B------:R-:W-:Y:S04]  /*55e0*/  ISETP.NE.U32.AND P0, PT, RZ, UR32, PT ;  /* 0x00000020ff007c0c */ /* 0x000fe8000bf05070 */
[----:B------:R-:W-:Y:S01]  /*55f0*/  ISETP.NE.AND.EX P0, PT, RZ, UR33, PT, P0 ;  /* 0x00000021ff007c0c */ /* 0x000fe2000bf05300 */
[----:B------:R-:W4:Y:S01]  /*5600*/  @!UP3 LDCU UR5, c[0x0][0xb0c] ;  /* 0x00016180ff05b7ac */ /* 0x000f220008000800 */
[----:B---3--:R-:W-:Y:S02]  /*5610*/  UIMAD.WIDE.U32 UR8, UR14, UR16, URZ ;  /* 0x000000100e0872a5 */ /* 0x008fe4000f8e00ff */
[----:B------:R-:W-:Y:S05]  /*5620*/  UIMAD.WIDE.U32 UR10, UR13, UR19, URZ ;  /* 0x000000130d0a72a5 */ /* 0x000fea000f8e00ff */
[----:B------:R-:W-:Y:S01]  /*5630*/  @!UP3 UMOV UR4, UR9 ;  /* 0x000000090004bc82 */ /* 0x000fe20008000000 */
[----:B----4-:R-:W-:Y:S02]  /*5640*/  @!UP3 UISETP.NE.AND UP0, UPT, UR5, 0x1, UPT ;  /* 0x000000010500b88c */ /* 0x010fe4000bf05270 */
[----:B------:R-:W-:Y:S01]  /*5650*/  @!UP3 USHF.R.U32.HI UR4, URZ, UR17, UR4 ;  /* 0x00000011ff04b299 */ /* 0x000fe20008011604 */
[----:B------:R-:W-:Y:S03]  /*5660*/  @!UP3 UMOV UR7, UR11 ;  /* 0x0000000b0007bc82 */ /* 0x000fe60008000000 */
[----:B------:R-:W-:Y:S02]  /*5670*/  @!UP3 USEL UR8, UR14, UR4, !UP0 ;  /* 0x000000040e08b287 */ /* 0x000fe4000c000000 */
[----:B------:R-:W-:Y:S05]  /*5680*/  @!UP3 UISETP.NE.AND UP0, UPT, UR18, 0x1, UPT ;  /* 0x000000011200b88c */ /* 0x000fea000bf05270 */
[----:B------:R-:W3:Y:S02]  /*5690*/  @!UP3 LDCU UR4, c[0x0][0xb20] ;  /* 0x00016400ff04b7ac */ /* 0x000ee40008000800 */
[----:B---3--:R-:W-:Y:S04]  /*56a0*/  @!UP3 USHF.R.U32.HI UR7, URZ, UR4, UR7 ;  /* 0x00000004ff07b299 */ /* 0x008fe80008011607 */
[----:B------:R-:W-:Y:S04]  /*56b0*/  @!UP3 USEL UR7, UR13, UR7, !UP0 ;  /* 0x000000070d07b287 */ /* 0x000fe8000c000000 */
[----:B------:R-:W-:Y:S02]  /*56c0*/  @!UP3 UIADD3 UR4, UPT, UPT, -UR8, UR7, URZ ;  /* 0x000000070804b290 */ /* 0x000fe4000fffe1ff */
[----:B------:R-:W-:Y:S02]  /*56d0*/  @!UP3 UIADD3 UR7, UPT, UPT, UR8, -UR7, URZ ;  /* 0x800000070807b290 */ /* 0x000fe4000fffe0ff */
[----:B------:R-:W-:Y:S02]  /*56e0*/  @!UP3 UIMAD UR14, UR4, UR5, UR14 ;  /* 0x00000005040eb2a4 */ /* 0x000fe4000f8e020e */
[----:B------:R-:W-:Y:S01]  /*56f0*/  @!UP3 UIMAD UR13, UR7, UR18, UR13 ;  /* 0x00000012070db2a4 */ /* 0x000fe2000f8e020d */
[----:B------:R-:W-:Y:S11]  /*5700*/  BRA.U UP4, `(.L_x_104) ;  /* 0x0000000104107547 */ /* 0x000ff6000b800000 */
[----:B------:R-:W-:Y:S04]  /*5710*/  MOV R2, UR41 ;  /* 0x0000002900027c02 */ /* 0x000fe80008000f00 */
[----:B------:R-:W-:Y:S04]  /*5720*/  SHF.L.U32 R2, R2, 0x1f, RZ ;  /* 0x0000001f02027819 */ /* 0x000fe800000006ff */
[----:B------:R-:W3:Y:S02]  /*5730*/  SYNCS.PHASECHK.TRANS64.TRYWAIT P1, [UR6+0x208], R2 ;  /* 0x00020802ff0075a7 */ /* 0x000ee40008021106 */
[----:B---3--:R-:W-:Y:S05]  /*5740*/  @!P1 BRA `(.L_x_105) ;  /* 0x0000003400f49947 */ /* 0x008fea0003800000 */
.L_x_104:
[----:B------:R-:W-:Y:S05]  /*5750*/  BRA.U !UP6, `(.L_x_106) ;  /* 0x000000010e387547 */ /* 0x000fea000b800000 */
[----:B------:R-:W-:Y:S01]  /*5760*/  UPLOP3.LUT UP1, UPT, UPT, UPT, UP5, 0x80, 0x8 ;  /* 0x000000000008789c */ /* 0x000fe20003f2f050 */
[----:B--2---:R-:W-:Y:S01]  /*5770*/  HFMA2 R0, -RZ, RZ, 0, 5.9604644775390625e-08 ;  /* 0x00000001ff007431 */ /* 0x004fe200000001ff */
[----:B------:R-:W2:Y:S01]  /*5780*/  LDCU.64 UR8, c[0x0][0x358] ;  /* 0x00006b00ff0877ac */ /* 0x000ea20008000a00 */
[----:B------:R-:W-:Y:S03]  /*5790*/  IMAD.MOV.U32 R65, RZ, RZ, 0x1 ;  /* 0x00000001ff417424 */ /* 0x000fe600078e00ff */
[----:B------:R-:W-:Y:S05]  /*57a0*/  PLOP3.LUT P1, PT, PT, PT, UP1, 0x80, 0x8 ;  /* 0x000000000008781c */ /* 0x000fea0003f2f018 */
[----:B------:R-:W3:Y:S01]  /*57b0*/  @UP1 LDCU.64 UR4, c[0x0][0x888] ;  /* 0x00011100ff0417ac */ /* 0x000ee20008000a00 */
[----:B------:R-:W-:Y:S07]  /*57c0*/  @UP1 UIMAD UR7, UR36, UR32, URZ ;  /* 0x00000020240712a4 */ /* 0x000fee000f8e02ff */
[----:B------:R-:W-:Y:S01]  /*57d0*/  @!P1 PRMT R65, R0, 0x7610, R65 ;  /* 0x0000761000419816 */ /* 0x000fe20000000041 */
[----:B---3--:R-:W-:Y:S06]  /*57e0*/  @UP1 UIMAD.WIDE UR4, UR7, 0x4, UR4 ;  /* 0x00000004070418a5 */ /* 0x008fec000f8e0204 */
[----:B-----5:R-:W-:Y:S01]  /*57f0*/  IMAD.U32 R42, RZ, RZ, UR4 ;  /* 0x00000004ff2a7e24 */ /* 0x020fe2000f8e00ff */
[----:B------:R-:W-:Y:S04]  /*5800*/  MOV R43, UR5 ;  /* 0x00000005002b7c02 */ /* 0x000fe80008000f00 */
[----:B------:R-:W3:Y:S01]  /*5810*/  @!UP1 LDCU UR4, c[0x0][0x880] ;  /* 0x00011000ff0497ac */ /* 0x000ee20008000800 */
[----:B--2---:R4:W5:Y:S02]  /*5820*/  @P1 LDG.E R42, desc[UR8][R42.64] ;  /* 0x000000082a2a1981 */ /* 0x004964000c1e1900 */
[----:B---34-:R-:W-:Y:S07]  /*5830*/  @!P1 IMAD.U32 R42, RZ, RZ, UR4 ;  /* 0x00000004ff2a9e24 */ /* 0x018fee000f8e00ff */
.L_x_106:
[----:B-----5:R-:W-:Y:S01]  /*5840*/  @!P0 FSETP.EQ.AND P1, PT, R42, RZ, PT ;  /* 0x000000ff2a00820b */ /* 0x020fe20003f22000 */
[----:B------:R-:W-:Y:S01]  /*5850*/  @!UPT UIADD3 URZ, UPT, UPT, URZ, URZ, URZ ;  /* 0x000000fffffff290 */ /* 0x000fe2000fffe0ff */
[----:B------:R-:W-:Y:S11]  /*5860*/  @!P0 BRA `(.L_x_107) ;  /* 0x0000000000148947 */ /* 0x000ff60003800000 */
[----:B------:R-:W-:Y:S02]  /*5870*/  LOP3.LUT P0, RZ, R65, 0xff, RZ, 0xc0, !PT ;  /* 0x000000ff41ff7812 */ /* 0x000fe4000780c0ff */
[----:B------:R-:W-:Y:S04]  /*5880*/  PLOP3.LUT P1, PT, PT, PT, UP1, 0x80, 0x8 ;  /* 0x000000000008781c */ /* 0x000fe80003f2f018 */
[----:B------:R-:W-:Y:S07]  /*5890*/  PLOP3.LUT P1, PT, P1, PT, PT, 0x8, 0x80 ;  /* 0x000000000080781c */ /* 0x000fee0000f2e170 */
[----:B------:R-:W-:Y:S11]  /*58a0*/  @P0 FSETP.EQ.AND P1, PT, R42, RZ, PT ;  /* 0x000000ff2a00020b */ /* 0x000ff60003f22000 */
[----:B------:R-:W-:Y:S02]  /*58b0*/  @!UPT UIADD3 URZ, UPT, UPT, URZ, URZ, URZ ;  /* 0x000000fffffff290 */ /* 0x000fe4000fffe0ff */
.L_x_107:
[----:B------:R-:W-:Y:S01]  /*58c0*/  ULEA UR5, UR21, UR6, 0x3 ;  /* 0x0000000615057291 */ /* 0x000fe2000f8e18ff */
[----:B--2---:R-:W-:Y:S02]  /*58d0*/  SHF.L.U32 R0, R11, 0x1f, RZ ;  /* 0x0000001f0b007819 */ /* 0x004fe400000006ff */
[----:B------:R-:W-:Y:S01]  /*58e0*/  ELECT P0, URZ, PT ;  /* 0x0000000000ff782f */ /* 0x000fe20003800000 */
[----:B------:R-:W-:Y:S05]  /*58f0*/  VIADD R10, R10, 0x1 ;  /* 0x000000010a0a7836 */ /* 0x000fea0000000000 */
[----:B------:R-:W2:Y:S02]  /*5900*/  SYNCS.PHASECHK.TRANS64.TRYWAIT P2, [UR5+0x1f0], R0 ;  /* 0x0001f000ff0075a7 */ /* 0x000ea40008041105 */
[----:B--2---:R-:W-:Y:S05]  /*5910*/  @!P2 BRA `(.L_x_108) ;  /* 0x000000340098a947 */ /* 0x004fea0003800000 */
.L_x_220:
[----:B------:R-:W-:Y:S01]  /*5920*/  UIADD3 UR25, UPT, UPT, UR5, 0x1e0, URZ ;  /* 0x000001e005197890 */ /* 0x000fe2000fffe0ff */
[----:B------:R-:W-:Y:S01]  /*5930*/  PLOP3.LUT P0, PT, P1, P0, PT, 0xf2, 0x2f ;  /* 0x00000000002f781c */ /* 0x000fe20000f01e72 */
[----:B------:R-:W-:Y:S01]  /*5940*/  UPLOP3.LUT UP4, UPT, UPT, UPT, UPT, 0x80, 0x8 ;  /* 0x000000000008789c */ /* 0x000fe20003f8f070 */
[----:B------:R-:W-:Y:S01]  /*5950*/  UMOV UR34, 0x0 ;  /* 0x0000000000227882 */ /* 0x000fe20000000000 */
[----:B------:R-:W-:Y:S01]  /*5960*/  UMOV UR35, 0x10000000 ;  /* 0x1000000000237882 */ /* 0x000fe20000000000 */
[----:B------:R-:W-:Y:S01]  /*5970*/  UMOV UR28, UR36 ;  /* 0x00000024001c7c82 */ /* 0x000fe20008000000 */
[----:B------:R-:W-:Y:S01]  /*5980*/  UMOV UR20, UR36 ;  /* 0x0000002400147c82 */ /* 0x000fe20008000000 */
[----:B------:R-:W-:Y:S01]  /*5990*/  UMOV UR17, UR25 ;  /* 0x0000001900117c82 */ /* 0x000fe20008000000 */
[----:B------:R-:W-:Y:S01]  /*59a0*/  UMOV UR12, UR36 ;  /* 0x00000024000c7c82 */ /* 0x000fe20008000000 */
[----:B------:R-:W-:Y:S01]  /*59b0*/  UMOV UR9, UR25 ;  /* 0x0000001900097c82 */ /* 0x000fe20008000000 */
[----:B------:R-:W-:Y:S04]  /*59c0*/  UMOV UR36, UR29 ;  /* 0x0000001d00247c82 */ /* 0x000fe80008000000 */
[----:B------:R-:W-:Y:S01]  /*59d0*/  VOTEU.ALL UP0, P0 ;  /* 0x0000000000ff7886 */ /* 0x000fe20000000000 */
[----:B--2---:R-:W-:Y:S04]  /*59e0*/  @!P0 IADD3 R2, P1, PT, R12, 0x580, RZ ;  /* 0x000005800c028810 */ /* 0x004fe80007f3e0ff */
[----:B------:R-:W-:Y:S01]  /*59f0*/  @!UP0 UIMAD UR4, UR21, 0x1800, UR6 ;  /* 0x00001800150488a4 */ /* 0x000fe2000f8e0206 */
[----:B------:R-:W-:Y:S01]  /*5a00*/  @!P0 IMAD.X R0, RZ, RZ, R13, P1 ;  /* 0x000000ffff008224 */ /* 0x000fe200008e060d */
[----:B------:R-:W-:Y:S01]  /*5a10*/  @!UP0 UIMAD UR26, UR47, 0x30, URZ ;  /* 0x000000302f1a88a4 */ /* 0x000fe2000f8e02ff */
[----:B------:R-:W-:Y:S01]  /*5a20*/  @!P0 R2UR UR7, R2 ;  /* 0x00000000020782ca */ /* 0x000fe200000e0000 */
[----:B------:R-:W-:Y:S01]  /*5a30*/  @!UP0 UIADD3 UR24, UPT, UPT, UR4, 0x300, URZ ;  /* 0x0000030004188890 */ /* 0x000fe2000fffe0ff */
[----:B------:R-:W-:Y:S01]  /*5a40*/  ISETP.NE.AND P1, PT, R10, 0x2, PT ;  /* 0x000000020a00780c */ /* 0x000fe20003f25270 */
[----:B------:R-:W-:Y:S02]  /*5a50*/  @!UP0 UIADD3 UR16, UPT, UPT, UR4, 0xb00, URZ ;  /* 0x00000b0004108890 */ /* 0x000fe4000fffe0ff */
[----:B------:R-:W-:Y:S01]  /*5a60*/  @!UP0 UIADD3 UR8, UPT, UPT, UR4, 0x1300, URZ ;  /* 0x0000130004088890 */ /* 0x000fe2000fffe0ff */
[----:B------:R-:W-:Y:S01]  /*5a70*/  @!P0 R2UR UR4, R0 ;  /* 0x00000000000482ca */ /* 0x000fe200000e0000 */
[----:B------:R-:W-:Y:S01]  /*5a80*/  @!UP0 USHF.L.U32 UR27, UR48, 0x6, URZ ;  /* 0x00000006301b8899 */ /* 0x000fe200080006ff */
[----:B------:R-:W-:Y:S01]  /*5a90*/  SEL R0, RZ, 0x1, P1 ;  /* 0x00000001ff007807 */ /* 0x000fe20000800000 */
[----:B------:R-:W-:Y:S01]  /*5aa0*/  @!UP0 UIADD3 UR18, UPT, UPT, UR26, 0x10, URZ ;  /* 0x000000101a128890 */ /* 0x000fe2000fffe0ff */
[----:B------:R-:W-:Y:S01]  /*5ab0*/  SEL R10, R10, RZ, P1 ;  /* 0x000000ff0a0a7207 */ /* 0x000fe20000800000 */
[----:B------:R-:W-:Y:S01]  /*5ac0*/  @!UP0 UIADD3 UR10, UPT, UPT, UR26, 0x20, URZ ;  /* 0x000000201a0a8890 */ /* 0x000fe2000fffe0ff */
[----:B------:R-:W-:Y:S01]  /*5ad0*/  LOP3.LUT R9, R9, R0, RZ, 0x3c, !PT ;  /* 0x0000000009097212 */ /* 0x000fe200078e3cff */
[----:B------:R-:W-:Y:S01]  /*5ae0*/  IMAD.U32 R2, RZ, RZ, UR7 ;  /* 0x00000007ff027e24 */ /* 0x000fe2000f8e00ff */
[----:B------:R-:W-:Y:S01]  /*5af0*/  VOTEU.ALL UP0, P0 ;  /* 0x0000000000ff7886 */ /* 0x000fe20000000000 */
[----:B------:R-:W-:Y:S01]  /*5b00*/  UMOV UR19, UR27 ;  /* 0x0000001b00137c82 */ /* 0x000fe20008000000 */
[----:B------:R-:W-:Y:S01]  /*5b10*/  UMOV UR11, UR27 ;  /* 0x0000001b000b7c82 */ /* 0x000fe20008000000 */
[----:B------:R-:W-:Y:S01]  /*5b20*/  UIADD3 UR47, UPT, UPT, UR13, UR60, URZ ;  /* 0x0000003c0d2f7290 */ /* 0x000fe2000fffe0ff */
[----:B------:R-:W-:Y:S01]  /*5b30*/  @!P0 R2UR UR30, R2 ;  /* 0x00000000021e82ca */ /* 0x000fe200000e0000 */
[----:B------:R-:W-:Y:S01]  /*5b40*/  IMAD.U32 R3, RZ, RZ, UR4 ;  /* 0x00000004ff037e24 */ /* 0x000fe2000f8e00ff */
[----:B------:R-:W-:Y:S02]  /*5b50*/  UIADD3 UR4, UPT, UPT, UR21, 0x1, URZ ;  /* 0x0000000115047890 */ /* 0x000fe4000fffe0ff */
[----:B------:R-:W-:Y:S02]  /*5b60*/  UIADD3 UR48, UPT, UPT, UR14, UR61, URZ ;  /* 0x0000003d0e307290 */ /* 0x000fe4000fffe0ff */
[----:B------:R-:W-:Y:S11]  /*5b70*/  @!P0 R2UR UR31, R3 ;  /* 0x00000000031f82ca */ /* 0x000ff600000e0000 */
[----:B------:R-:W-:Y:S02]  /*5b80*/  @!UPT UIADD3 URZ, UPT, UPT, URZ, URZ, URZ ;  /* 0x000000fffffff290 */ /* 0x000fe4000fffe0ff */
[----:B------:R2:W-:Y:S01]  /*5b90*/  @!UP0 UTMALDG.3D [UR24], [UR30], desc[UR34] ;  /* 0x000022181e0085b4 */ /* 0x0005e20008011000 */
[----:B------:R-:W-:Y:S05]  /*5ba0*/  VOTEU.ALL UP0, P0 ;  /* 0x0000000000ff7886 */ /* 0x000fea0000000000 */
[----:B------:R2:W-:Y:S01]  /*5bb0*/  @!UP0 UTMALDG.3D [UR16], [UR30], desc[UR34] ;  /* 0x000022101e0085b4 */ /* 0x0005e20008011000 */
[----:B------:R-:W-:Y:S04]  /*5bc0*/  UISETP.NE.AND UP0, UPT, UR4, 0x2, UPT ;  /* 0x000000020400788c */ /* 0x000fe8000bf05270 */
[----:B------:R-:W-:Y:S02]  /*5bd0*/  USEL UR7, URZ, 0x1, UP0 ;  /* 0x00000001ff077887 */ /* 0x000fe40008000000 */
[----:B------:R-:W-:Y:S02]  /*5be0*/  USEL UR21, UR4, URZ, UP0 ;  /* 0x000000ff04157287 */ /* 0x000fe40008000000 */
[----:B------:R-:W-:Y:S01]  /*5bf0*/  VOTEU.ALL UP0, P0 ;  /* 0x0000000000ff7886 */ /* 0x000fe20000000000 */
[----:B------:R-:W-:Y:S01]  /*5c00*/  UPRMT UR4, UR44, 0x654, UR25 ;  /* 0x000006542c047896 */ /* 0x000fe20008000019 */
[----:B------:R-:W-:Y:S03]  /*5c10*/  LOP3.LUT R11, R11, UR7, RZ, 0x3c, !PT ;  /* 0x000000070b0b7c12 */ /* 0x000fe6000f8e3cff */
[----:B------:R2:W-:Y:S01]  /*5c20*/  @!UP0 UTMALDG.3D [UR8], [UR30], desc[UR34] ;  /* 0x000022081e0085b4 */ /* 0x0005e20008011000 */
[----:B------:R2:W-:Y:S04]  /*5c30*/  @!P0 SYNCS.ARRIVE.TRANS64.RED.A0TR RZ, [UR5+0x1e0], R8 ;  /* 0x0001e008ffff89a7 */ /* 0x0005e80008300405 */
[----:B------:R-:W-:Y:S01]  /*5c40*/  SYNCS.ARRIVE.TRANS64.RED.A1T0 RZ, [UR4], RZ ;  /* 0x000000ffffff79a7 */ /* 0x000fe20008100404 */
[----:B------:R-:W-:Y:S05]  /*5c50*/  BRA.U UP2, `(.L_x_109) ;  /* 0xfffffff502207547 */ /* 0x000fea000b83ffff */
[----:B------:R-:W-:Y:S01]  /*5c60*/  UIADD3 UR6, UPT, UPT, UR6, 0x1f0, URZ ;  /* 0x000001f006067890 */ /* 0x000fe2000fffe0ff */
[----:B------:R-:W-:-:S03]  /*5c70*/  SHF.L.U32 R2, R11, 0x1f, RZ ;  /* 0x0000001f0b027819 */ /* 0x000fc600000006ff */
[----:B------:R-:W-:-:S09]  /*5c80*/  ULEA UR4, UR21, UR6, 0x3 ;  /* 0x0000000615047291 */ /* 0x000fd2000f8e18ff */
[----:B------:R-:W3:Y:S02]  /*5c90*/  SYNCS.PHASECHK.TRANS64.TRYWAIT P0, [UR4], R2 ;  /* 0x00000002ff0075a7 */ /* 0x000ee40008001104 */
[----:B---3--:R-:W-:Y:S05]  /*5ca0*/  @!P0 BRA `(.L_x_110) ;  /* 0x0000003000cc8947 */ /* 0x008fea0003800000 */
.L_x_222:
[----:B------:R-:W-:-:S04]  /*5cb0*/  UIADD3 UR4, UPT, UPT, UR21, 0x1, URZ ;  /* 0x0000000115047890 */ /* 0x000fc8000fffe0ff */
[----:B------:R-:W-:-:S04]  /*5cc0*/  UISETP.NE.AND UP0, UPT, UR4, 0x2, UPT ;  /* 0x000000020400788c */ /* 0x000fc8000bf05270 */
[----:B------:R-:W-:Y:S02]  /*5cd0*/  USEL UR5, URZ, 0x1, UP0 ;  /* 0x00000001ff057887 */ /* 0x000fe40008000000 */
[----:B------:R-:W-:-:S04]  /*5ce0*/  USEL UR4, UR4, URZ, UP0 ;  /* 0x000000ff04047287 */ /* 0x000fc80008000000 */
[----:B------:R-:W-:Y:S01]  /*5cf0*/  ULEA UR4, UR4, UR6, 0x3 ;  /* 0x0000000604047291 */ /* 0x000fe2000f8e18ff */
[----:B---3--:R-:W-:-:S04]  /*5d00*/  LOP3.LUT R2, R11, UR5, RZ, 0x3c, !PT ;  /* 0x000000050b027c12 */ /* 0x008fc8000f8e3cff */
[----:B------:R-:W-:Y:S01]  /*5d10*/  SHF.L.U32 R2, R2, 0x1f, RZ ;  /* 0x0000001f02027819 */ /* 0x000fe200000006ff */
[----:B------:R-:W-:-:S07]  /*5d20*/  IMAD.U32 R0, RZ, RZ, UR4 ;  /* 0x00000004ff007e24 */ /* 0x000fce000f8e00ff */
.L_x_111:
[----:B---3--:R3:W4:Y:S02]  /*5d30*/  SYNCS.PHASECHK.TRANS64.TRYWAIT P0, [R0+URZ], R2 ;  /* 0x00000002000075a7 */ /* 0x00872400080011ff */
[----:B----4-:R-:W-:Y:S05]  /*5d40*/  @!P0 NANOSLEEP.SYNCS 0x989680 ;  /* 0x009896800000895d */ /* 0x010fea0003900000 */
[----:B------:R-:W4:Y:S02]  /*5d50*/  @!P0 SYNCS.PHASECHK.TRANS64 P0, [R0+URZ], R2 ;  /* 0x00000002000085a7 */ /* 0x000f2400080010ff */
[----:B-12-4-:R-:W-:Y:S05]  /*5d60*/  @P0 EXIT ;  /* 0x000000000000094d */ /* 0x016fea0003800000 */
[----:B------:R-:W-:Y:S05]  /*5d70*/  BRA `(.L_x_111) ;  /* 0xfffffffc00ec7947 */ /* 0x000fea000383ffff */
.L_x_101:
[----:B------:R-:W-:-:S06]  /*5d80*/  UISETP.GE.AND UP0, UPT, UR20, 0x4, UPT ;  /* 0x000000041400788c */ /* 0x000fcc000bf06270 */
[----:B------:R-:W-:-:S13]  /*5d90*/  PLOP3.LUT P0, PT, PT, PT, UP0, 0x80, 0x8 ;  /* 0x000000000008781c */ /* 0x000fda0003f0f008 */
[----:B------:R-:W-:Y:S05]  /*5da0*/  @!P0 EXIT ;  /* 0x000000000000894d */ /* 0x000fea0003800000 */
[----:B------:R-:W-:Y:S01]  /*5db0*/  BAR.SYNC.DEFER_BLOCKING 0x6, 0xa0 ;  /* 0x0182800000007b1d */ /* 0x000fe20000010000 */
[C---:B------:R-:W-:Y:S01]  /*5dc0*/  IMAD.SHL.U32 R64, R72.reuse, 0x8, RZ ;  /* 0x0000000848407824 */ /* 0x040fe200078e00ff */
[----:B------:R-:W-:Y:S01]  /*5dd0*/  SHF.R.U32.HI R6, RZ, 0x1, R72 ;  /* 0x00000001ff067819 */ /* 0x000fe20000011648 */
[----:B------:R-:W-:Y:S01]  /*5de0*/  IMAD.SHL.U32 R2, R72, 0x10, RZ ;  /* 0x0000001048027824 */ /* 0x000fe200078e00ff */
[----:B------:R-:W-:Y:S01]  /*5df0*/  CS2R R68, SRZ ;  /* 0x0000000000447805 */ /* 0x000fe2000001ff00 */
[----:B------:R-:W-:Y:S01]  /*5e00*/  IMAD.MOV.U32 R71, RZ, RZ, 0x1 ;  /* 0x00000001ff477424 */ /* 0x000fe200078e00ff */
[----:B------:R-:W-:Y:S02]  /*5e10*/  UMOV UR46, 0x400 ;  /* 0x00000400002e7882 */ /* 0x000fe40000000000 */
[----:B------:R-:W1:Y:S01]  /*5e20*/  LDC.64 R60, c[0x0][0x888] ;  /* 0x00022200ff3c7b82 */ /* 0x000e620000000a00 */
[----:B------:R-:W-:Y:S01]  /*5e30*/  ULEA UR46, UR44, UR46, 0x18 ;  /* 0x0000002e2c2e7291 */ /* 0x000fe2000f8ec0ff */
[----:B------:R-:W-:Y:S01]  /*5e40*/  LOP3.LUT R64, R64, 0x300, RZ, 0xc0, !PT ;  /* 0x0000030040407812 */ /* 0x000fe200078ec0ff */
[----:B------:R-:W-:Y:S01]  /*5e50*/  IMAD.MOV.U32 R40, RZ, RZ, RZ ;  /* 0x000000ffff287224 */ /* 0x000fe200078e00ff */
[----:B------:R-:W-:Y:S01]  /*5e60*/  LOP3.LUT R3, R2, 0x40, RZ, 0xc0, !PT ;  /* 0x0000004002037812 */ /* 0x000fe200078ec0ff */
[----:B------:R-:W-:Y:S01]  /*5e70*/  IMAD.MOV.U32 R70, RZ, RZ, RZ ;  /* 0x000000ffff467224 */ /* 0x000fe200078e00ff */
[----:B------:R-:W-:Y:S01]  /*5e80*/  LOP3.LUT R64, R64, 0x30, R2, 0xf8, !PT ;  /* 0x0000003040407812 */ /* 0x000fe200078ef802 */
[----:B------:R-:W-:Y:S01]  /*5e90*/  IMAD.MOV.U32 R67, RZ, RZ, RZ ;  /* 0x000000ffff437224 */ /* 0x000fe200078e00ff */
[----:B------:R-:W2:Y:S01]  /*5ea0*/  LDC.64 R62, c[0x0][0x890] ;  /* 0x00022400ff3e7b82 */ /* 0x000ea20000000a00 */
[----:B------:R-:W-:Y:S01]  /*5eb0*/  LOP3.LUT R6, R3, 0x8, R6, 0xf8, !PT ;  /* 0x0000000803067812 */ /* 0x000fe200078ef806 */
[----:B------:R-:W-:Y:S01]  /*5ec0*/  IMAD.SHL.U32 R3, R72, 0x2, RZ ;  /* 0x0000000248037824 */ /* 0x000fe200078e00ff */
[----:B------:R-:W-:Y:S01]  /*5ed0*/  LOP3.LUT R64, R64, 0x80, R2, 0xf8, !PT ;  /* 0x0000008040407812 */ /* 0x000fe200078ef802 */
[C---:B------:R-:W-:Y:S01]  /*5ee0*/  IMAD.U32 R2, R72.reuse, 0x10000, RZ ;  /* 0x0001000048027824 */ /* 0x040fe200078e00ff */
[----:B------:R-:W-:Y:S01]  /*5ef0*/  LOP3.LUT R72, R72, 0x60, RZ, 0xc0, !PT ;  /* 0x0000006048487812 */ /* 0x000fe200078ec0ff */
[----:B------:R-:W3:Y:S01]  /*5f00*/  LDCU UR51, c[0x0][0x370] ;  /* 0x00006e00ff3377ac */ /* 0x000ee20008000800 */
[----:B------:R-:W-:Y:S01]  /*5f10*/  LOP3.LUT R3, R6, 0x8, R3, 0x78, !PT ;  /* 0x0000000806037812 */ /* 0x000fe200078e7803 */
[----:B------:R-:W4:Y:S01]  /*5f20*/  LDC.64 R58, c[0x0][0x8b0] ;  /* 0x00022c00ff3a7b82 */ /* 0x000f220000000a00 */
[----:B------:R-:W3:Y:S01]  /*5f30*/  LDS R0, [UR46+0x2c0] ;  /* 0x0002c02eff007984 */ /* 0x000ee20008000800 */
[----:B------:R-:W-:Y:S01]  /*5f40*/  LOP3.LUT R2, R2, 0x600000, RZ, 0xc0, !PT ;  /* 0x0060000002027812 */ /* 0x000fe200078ec0ff */
[----:B------:R-:W1:Y:S01]  /*5f50*/  LDCU UR43, c[0x0][0xb0c] ;  /* 0x00016180ff2b77ac */ /* 0x000e620008000800 */
[----:B------:R-:W-:Y:S01]  /*5f60*/  LOP3.LUT R64, R64, R3, RZ, 0xfc, !PT ;  /* 0x0000000340407212 */ /* 0x000fe200078efcff */
[----:B------:R-:W1:Y:S03]  /*5f70*/  LDCU UR39, c[0x0][0xb30] ;  /* 0x00016600ff2777ac */ /* 0x000e660008000800 */
[----:B------:R-:W1:Y:S01]  /*5f80*/  LDC.64 R56, c[0x0][0x8a8] ;  /* 0x00022a00ff387b82 */ /* 0x000e620000000a00 */
[----:B------:R-:W1:Y:S01]  /*5f90*/  LDCU.64 UR58, c[0x0][0x888] ;  /* 0x00011100ff3a77ac */ /* 0x000e620008000a00 */
[----:B------:R-:W1:Y:S01]  /*5fa0*/  LDCU.64 UR40, c[0x0][0xb28] ;  /* 0x00016500ff2877ac */ /* 0x000e620008000a00 */
[----:B------:R-:W1:Y:S01]  /*5fb0*/  LDCU.128 UR52, c[0x0][0xb10] ;  /* 0x00016200ff3477ac */ /* 0x000e620008000c00 */
[----:B------:R-:W1:Y:S01]  /*5fc0*/  LDCU UR50, c[0x0][0x374] ;  /* 0x00006e80ff3277ac */ /* 0x000e620008000800 */
[----:B------:R-:W-:Y:S01]  /*5fd0*/  UIADD3 UR62, UPT, UPT, UR46, 0x300, URZ ;  /* 0x000003002e3e7890 */ /* 0x000fe2000fffe0ff */
[----:B------:R-:W-:Y:S01]  /*5fe0*/  UMOV UR45, URZ ;  /* 0x000000ff002d7c82 */ /* 0x000fe20008000000 */
[----:B------:R-:W-:Y:S01]  /*5ff0*/  UMOV UR49, URZ ;  /* 0x000000ff00317c82 */ /* 0x000fe20008000000 */
[----:B--23--:R-:W-:-:S09]  /*6000*/  IMAD.IADD R2, R0, 0x1, R2 ;  /* 0x0000000100027824 */ /* 0x00cfd200078e0202 */
.L_x_133:
[----:B------:R-:W-:Y:S02]  /*6010*/  LEA R8, R67, UR46, 0x3 ;  /* 0x0000002e43087c11 */ /* 0x000fe4000f8e18ff */
[----:B------:R-:W-:Y:S02]  /*6020*/  SHF.L.U32 R0, R69, 0x1f, RZ ;  /* 0x0000001f45007819 */ /* 0x000fe400000006ff */
[----:B------:R-:W-:Y:S02]  /*6030*/  LEA R4, R67, UR46, 0x4 ;  /* 0x0000002e43047c11 */ /* 0x000fe4000f8e20ff */
[----:B------:R-:W2:Y:S02]  /*6040*/  SYNCS.PHASECHK.TRANS64.TRYWAIT P0, [R8+URZ+0x210], R0 ;  /* 0x00021000080075a7 */ /* 0x000ea400080011ff */
[----:B--2---:R-:W-:Y:S05]  /*6050*/  @!P0 BRA `(.L_x_112) ;  /* 0x0000002c00f88947 */ /* 0x004fea0003800000 */
.L_x_223:
[----:B------:R-:W3:Y:S01]  /*6060*/  LDS.128 R4, [R4+0x2a0] ;  /* 0x0002a00004047984 */ /* 0x000ee20000000c00 */
[----:B------:R-:W-:Y:S01]  /*6070*/  UISETP.GE.AND UP0, UPT, UR42, 0x1, UPT ;  /* 0x000000012a00788c */ /* 0x000fe2000bf06270 */
[----:B------:R-:W-:Y:S01]  /*6080*/  @!PT LDS RZ, [RZ] ;  /* 0x00000000fffff984 */ /* 0x000fe20000000800 */
[----:B------:R-:W-:Y:S01]  /*6090*/  @!PT LDS RZ, [RZ] ;  /* 0x00000000fffff984 */ /* 0x000fe20000000800 */
[----:B------:R-:W-:Y:S01]  /*60a0*/  @!PT LDS RZ, [RZ] ;  /* 0x00000000fffff984 */ /* 0x000fe20000000800 */
[----:B------:R-:W-:Y:S01]  /*60b0*/  @!PT LDS RZ, [RZ] ;  /* 0x00000000fffff984 */ /* 0x000fe20000000800 */
[----:B------:R1:W-:Y:S06]  /*60c0*/  MEMBAR.ALL.CTA ;  /* 0x0000000000007992 */ /* 0x0003ec0000008000 */
[----:B-1----:R-:W1:Y:S01]  /*60d0*/  FENCE.VIEW.ASYNC.S ;  /* 0x00000000000073c6 */ /* 0x002e620000000000 */
[----:B---3--:R-:W-:Y:S11]  /*60e0*/  LOP3.LUT P0, RZ, R6, 0x1, RZ, 0xc0, !PT ;  /* 0x0000000106ff7812 */ /* 0x008ff6000780c0ff */
[----:B------:R-:W-:Y:S02]  /*60f0*/  @!UPT UIADD3 URZ, UPT, UPT, URZ, URZ, URZ ;  /* 0x000000fffffff290 */ /* 0x000fe4000fffe0ff */
[----:B-1----:R-:W-:Y:S01]  /*6100*/  VOTEU.ANY UP1, P0 ;  /* 0x0000000000ff7886 */ /* 0x002fe20000020100 */
[----:B------:R-:W-:Y:S01]  /*6110*/  PLOP3.LUT P0, PT, PT, PT, UP1, 0x80, 0x8 ;  /* 0x000000000008781c */ /* 0x000fe20003f0f018 */
[----:B------:R-:W-:Y:S11]  /*6120*/  UP2UR UR56, UPR, URZ, 0x2 ;  /* 0x00000002ff387883 */ /* 0x000ff60008000000 */
[----:B------:R-:W-:Y:S01]  /*6130*/  @!UPT UIADD3 URZ, UPT, UPT, URZ, URZ, URZ ;  /* 0x000000fffffff290 */ /* 0x000fe2000fffe0ff */
        /* <DEDUP_REMOVED lines=13> */
[----:B------:R-:W2:Y:S01]  /*6210*/  LDCU UR12, c[0x0][0xb20] ;  /* 0x00016400ff0c77ac */ /* 0x000ea20008000800 */
[----:B------:R-:W-:Y:S02]  /*6220*/  UIMAD.WIDE.U32 UR4, UR50, UR55, URZ ;  /* 0x00000037320472a5 */ /* 0x000fe4000f8e00ff */
[----:B------:R-:W-:Y:S02]  /*6230*/  UIMAD.WIDE.U32 UR6, UR51, UR52, URZ ;  /* 0x00000034330672a5 */ /* 0x000fe4000f8e00ff */
[----:B------:R-:W-:Y:S02]  /*6240*/  UISETP.NE.AND UP0, UPT, UR54, 0x1, UPT ;  /* 0x000000013600788c */ /* 0x000fe4000bf05270 */
[----:B------:R-:W-:Y:S02]  /*6250*/  UIMAD.WIDE.U32 UR8, UR37, UR55, URZ ;  /* 0x00000037250872a5 */ /* 0x000fe4000f8e00ff */
[----:B------:R-:W-:Y:S02]  /*6260*/  UIMAD.WIDE.U32 UR10, UR38, UR52, URZ ;  /* 0x00000034260a72a5 */ /* 0x000fe4000f8e00ff */
[----:B------:R-:W-:Y:S02]  /*6270*/  UISETP.NE.AND UP1, UPT, UR43, 0x1, UPT ;  /* 0x000000012b00788c */ /* 0x000fe4000bf25270 */
[----:B------:R-:W-:Y:S01]  /*6280*/  UISETP.NE.AND UP2, UPT, UR42, 0x1, UPT ;  /* 0x000000012a00788c */ /* 0x000fe2000bf45270 */
[----:B------:R-:W-:Y:S02]  /*6290*/  UMOV UR4, UR5 ;  /* 0x0000000500047c82 */ /* 0x000fe40008000000 */
[----:B--2---:R-:W-:Y:S03]  /*62a0*/  USHF.R.U32.HI UR5, URZ, UR12, UR4 ;  /* 0x0000000cff057299 */ /* 0x004fe60008011604 */
[----:B------:R-:W-:Y:S02]  /*62b0*/  UMOV UR4, UR7 ;  /* 0x0000000700047c82 */ /* 0x000fe40008000000 */
[----:B------:R-:W-:Y:S02]  /*62c0*/  USHF.R.U32.HI UR7, URZ, UR53, UR4 ;  /* 0x00000035ff077299 */ /* 0x000fe40008011604 */
[----:B------:R-:W-:Y:S02]  /*62d0*/  USEL UR4, UR50, UR5, !UP0 ;  /* 0x0000000532047287 */ /* 0x000fe4000c000000 */
[----:B------:R-:W-:Y:S01]  /*62e0*/  USEL UR7, UR51, UR7, !UP1 ;  /* 0x0000000733077287 */ /* 0x000fe2000c800000 */
[----:B------:R-:W-:Y:S01]  /*62f0*/  UMOV UR5, UR9 ;  /* 0x0000000900057c82 */ /* 0x000fe20008000000 */
[----:B------:R-:W-:Y:S02]  /*6300*/  UIMAD.WIDE.U32 UR8, UR4, UR40, URZ ;  /* 0x00000028040872a5 */ /* 0x000fe4000f8e00ff */
[----:B------:R-:W-:Y:S03]  /*6310*/  USHF.R.U32.HI UR6, URZ, UR12, UR5 ;  /* 0x0000000cff067299 */ /* 0x000fe60008011605 */
[----:B------:R-:W-:Y:S01]  /*6320*/  UMOV UR5, UR11 ;  /* 0x0000000b00057c82 */ /* 0x000fe20008000000 */
[----:B------:R-:W-:Y:S02]  /*6330*/  UIMAD.WIDE.U32 UR10, UR7, UR40, URZ ;  /* 0x00000028070a72a5 */ /* 0x000fe4000f8e00ff */
[----:B------:R-:W-:Y:S02]  /*6340*/  USHF.R.U32.HI UR12, URZ, UR53, UR5 ;  /* 0x00000035ff0c7299 */ /* 0x000fe40008011605 */
[----:B------:R-:W-:Y:S01]  /*6350*/  USEL UR6, UR37, UR6, !UP0 ;  /* 0x0000000625067287 */ /* 0x000fe2000c000000 */
[----:B------:R-:W-:Y:S02]  /*6360*/  UMOV UR5, UR9 ;  /* 0x0000000900057c82 */ /* 0x000fe40008000000 */
[----:B------:R-:W-:Y:S01]  /*6370*/  UMOV UR10, UR11 ;  /* 0x0000000b000a7c82 */ /* 0x000fe20008000000 */
[----:B------:R-:W-:Y:S02]  /*6380*/  @UP2 USHF.R.U32.HI UR4, URZ, UR41, UR5 ;  /* 0x00000029ff042299 */ /* 0x000fe40008011605 */
[----:B------:R-:W-:Y:S02]  /*6390*/  @UP2 USHF.R.U32.HI UR7, URZ, UR41, UR10 ;  /* 0x00000029ff072299 */ /* 0x000fe4000801160a */
[----:B------:R-:W-:Y:S02]  /*63a0*/  UIMAD UR4, UR42, UR4, URZ ;  /* 0x000000042a0472a4 */ /* 0x000fe4000f8e02ff */
[----:B------:R-:W-:Y:S02]  /*63b0*/  UIMAD.WIDE.U32 UR10, UR6, UR40, URZ ;  /* 0x00000028060a72a5 */ /* 0x000fe4000f8e00ff */
[----:B------:R-:W-:Y:S02]  /*63c0*/  USEL UR5, UR38, UR12, !UP1 ;  /* 0x0000000c26057287 */ /* 0x000fe4000c800000 */
[----:B------:R-:W-:Y:S02]  /*63d0*/  UIMAD UR8, UR42, UR7, URZ ;  /* 0x000000072a0872a4 */ /* 0x000fe4000f8e02ff */
[----:B------:R-:W-:Y:S03]  /*63e0*/  UISETP.GE.AND UP0, UPT, UR6, UR4, UPT ;  /* 0x000000040600728c */ /* 0x000fe6000bf06270 */
[----:B------:R-:W-:Y:S01]  /*63f0*/  UMOV UR4, UR11 ;  /* 0x0000000b00047c82 */ /* 0x000fe20008000000 */
[----:B------:R-:W-:Y:S02]  /*6400*/  UISETP.GE.OR UP0, UPT, UR5, UR8, UP0 ;  /* 0x000000080500728c */ /* 0x000fe40008706670 */
[----:B------:R-:W-:Y:S02]  /*6410*/  USHF.R.U32.HI UR4, URZ, UR41, UR4 ;  /* 0x00000029ff047299 */ /* 0x000fe40008011604 */
[----:B------:R-:W-:Y:S02]  /*6420*/  UIMAD.WIDE.U32 UR8, UR5, UR40, URZ ;  /* 0x00000028050872a5 */ /* 0x000fe4000f8e00ff */
[----:B------:R-:W-:Y:S02]  /*6430*/  USEL UR11, UR6, UR4, !UP2 ;  /* 0x00000004060b7287 */ /* 0x000fe4000d000000 */
[----:B------:R-:W-:Y:S02]  /*6440*/  UIADD3 UR8, UPT, UPT, -UR5, URZ, URZ ;  /* 0x000000ff05087290 */ /* 0x000fe4000fffe1ff */
[----:B------:R-:W-:Y:S01]  /*6450*/  UIADD3 UR10, UPT, UPT, -UR11, URZ, URZ ;  /* 0x000000ff0b0a7290 */ /* 0x000fe2000fffe1ff */
[----:B------:R-:W-:Y:S01]  /*6460*/  @!UP0 UMOV UR4, UR9 ;  /* 0x0000000900048c82 */ /* 0x000fe20008000000 */
[----:B------:R-:W-:Y:S02]  /*6470*/  UIADD3 UR9, UPT, UPT, -UR6, URZ, URZ ;  /* 0x000000ff06097290 */ /* 0x000fe4000fffe1ff */
[----:B------:R-:W-:Y:S02]  /*6480*/  @!UP0 USHF.R.U32.HI UR4, URZ, UR41, UR4 ;  /* 0x00000029ff048299 */ /* 0x000fe40008011604 */
[----:B------:R-:W-:Y:S02]  /*6490*/  UIMAD UR10, UR42, UR10, UR6 ;  /* 0x0000000a2a0a72a4 */ /* 0x000fe4000f8e0206 */
[----:B------:R-:W-:Y:S04]  /*64a0*/  @!UP0 USEL UR4, UR5, UR4, !UP2 ;  /* 0x0000000405048287 */ /* 0x000fe8000d000000 */
[----:B------:R-:W-:Y:S02]  /*64b0*/  @!UP0 UIMAD UR10, UR7, UR10, UR4 ;  /* 0x0000000a070a82a4 */ /* 0x000fe4000f8e0204 */
[----:B------:R-:W-:Y:S02]  /*64c0*/  @!UP0 UIADD3 UR11, UPT, UPT, UR11, -UR4, URZ ;  /* 0x800000040b0b8290 */ /* 0x000fe4000fffe0ff */
[----:B------:R-:W-:Y:S02]  /*64d0*/  UIMAD UR7, UR43, UR8, UR38 ;  /* 0x000000082b0772a4 */ /* 0x000fe4000f8e0226 */
[----:B------:R-:W-:Y:S02]  /*64e0*/  @!UP0 UIMAD UR6, UR11, UR42, UR5 ;  /* 0x0000002a0b0682a4 */ /* 0x000fe4000f8e0205 */
[----:B------:R-:W-:Y:S01]  /*64f0*/  UIMAD UR4, UR54, UR9, UR37 ;  /* 0x00000009360472a4 */ /* 0x000fe2000f8e0225 */
[----:B------:R-:W-:Y:S02]  /*6500*/  @!UP0 UMOV UR5, UR10 ;  /* 0x0000000a00058c82 */ /* 0x000fe40008000000 */
[----:B------:R-:W-:Y:S02]  /*6510*/  UIMAD UR38, UR5, UR43, UR7 ;  /* 0x0000002b052672a4 */ /* 0x000fe4000f8e0207 */
[----:B------:R-:W-:Y:S11]  /*6520*/  UIMAD UR37, UR6, UR54, UR4 ;  /* 0x00000036062572a4 */ /* 0x000ff6000f8e0204 */
[----:B------:R-:W-:Y:S01]  /*6530*/  @!UPT UIADD3 URZ, UPT, UPT, URZ, URZ, URZ ;  /* 0x000000fffffff290 */ /* 0x000fe2000fffe0ff */
.L_x_113:
[----:B------:R-:W-:Y:S01]  /*6540*/  UISETP.NE.AND UP0, UPT, UR39, 0x1, UPT ;  /* 0x000000012700788c */ /* 0x000fe2000bf05270 */
[----:B------:R-:W-:Y:S10]  /*6550*/  IADD3 R67, PT, PT, R67, 0x1, RZ ;  /* 0x0000000143437810 */ /* 0x000ff40007ffe0ff */
[----:B------:R-:W2:Y:S01]  /*6560*/  @!UP0 LDCU.128 UR12, c[0x0][0xb10] ;  /* 0x00016200ff0c87ac */ /* 0x000ea20008000c00 */
[----:B------:R-:W3:Y:S01]  /*6570*/  @!UP0 LDCU UR5, c[0x0][0xb0c] ;  /* 0x00016180ff0587ac */ /* 0x000ee20008000800 */
[----:B------:R-:W4:Y:S01]  /*6580*/  @!UP0 LDCU UR10, c[0x0][0xb20] ;  /* 0x00016400ff0a87ac */ /* 0x000f220008000800 */
[----:B--2---:R-:W-:Y:S02]  /*6590*/  UIMAD.WIDE.U32 UR8, UR38, UR12, URZ ;  /* 0x0000000c260872a5 */ /* 0x004fe4000f8e00ff */
[----:B------:R-:W-:Y:S02]  /*65a0*/  UIMAD.WIDE.U32 UR6, UR37, UR15, URZ ;  /* 0x0000000f250672a5 */ /* 0x000fe4000f8e00ff */
[----:B------:R-:W-:Y:S03]  /*65b0*/  @!UP0 UISETP.NE.AND UP1, UPT, UR14, 0x1, UPT ;  /* 0x000000010e00888c */ /* 0x000fe6000bf25270 */
[----:B------:R-:W-:Y:S01]  /*65c0*/  @!UP0 UMOV UR4, UR9 ;  /* 0x0000000900048c82 */ /* 0x000fe20008000000 */
[----:B---3--:R-:W-:Y:S02]  /*65d0*/  @!UP0 UISETP.NE.AND UP2, UPT, UR5, 0x1, UPT ;  /* 0x000000010500888c */ /* 0x008fe4000bf45270 */
[----:B------:R-:W-:Y:S01]  /*65e0*/  @!UP0 USHF.R.U32.HI UR4, URZ, UR13, UR4 ;  /* 0x0000000dff048299 */ /* 0x000fe20008011604 */
[----:B------:R-:W-:Y:S02]  /*65f0*/  @!UP0 UMOV UR6, UR7 ;  /* 0x0000000700068c82 */ /* 0x000fe40008000000 */
[----:B----4-:R-:W-:Y:S02]  /*6600*/  @!UP0 USHF.R.U32.HI UR6, URZ, UR10, UR6 ;  /* 0x0000000aff068299 */ /* 0x010fe40008011606 */
[----:B------:R-:W-:Y:S02]  /*6610*/  @!UP0 USEL UR7, UR38, UR4, !UP2 ;  /* 0x0000000426078287 */ /* 0x000fe4000d000000 */
[----:B------:R-:W-:Y:S04]  /*6620*/  @!UP0 USEL UR6, UR37, UR6, !UP1 ;  /* 0x0000000625068287 */ /* 0x000fe8000c800000 */
[----:B------:R-:W-:Y:S02]  /*6630*/  @!UP0 UIADD3 UR4, UPT, UPT, -UR7, UR6, URZ ;  /* 0x0000000607048290 */ /* 0x000fe4000fffe1ff */
[----:B------:R-:W-:Y:S02]  /*6640*/  @!UP0 UIADD3 UR6, UPT, UPT, UR7, -UR6, URZ ;  /* 0x8000000607068290 */ /* 0x000fe4000fffe0ff */
[----:B------:R-:W-:Y:S02]  /*6650*/  @!UP0 UIMAD UR38, UR4, UR5, UR38 ;  /* 0x00000005042682a4 */ /* 0x000fe4000f8e0226 */
[----:B------:R-:W-:Y:S02]  /*6660*/  @!UP0 UIMAD UR37, UR6, UR14, UR37 ;  /* 0x0000000e062582a4 */ /* 0x000fe4000f8e0225 */
[----:B------:R-:W-:Y:S09]  /*6670*/  ULOP3.LUT UP0, URZ, UR62, 0x90, URZ, 0xc0, !UPT ;  /* 0x000000903eff7892 */ /* 0x000ff2000f80c0ff */
[----:B------:R-:W-:Y:S05]  /*6680*/  BRA.U !UP0, `(.L_x_114) ;  /* 0x00000001087c7547 */ /* 0x000fea000b800000 */
[----:B------:R-:W2:Y:S01]  /*6690*/  LDCU.64 UR8, c[0x4][0x80] ;  /* 0x01001000ff0877ac */ /* 0x000ea20008000a00 */
[----:B------:R-:W-:Y:S01]  /*66a0*/  MOV R16, 0x0 ;  /* 0x0000000000107802 */ /* 0x000fe20000000f00 */
[----:B------:R-:W-:Y:S02]  /*66b0*/  HFMA2 R12, -RZ, RZ, 0, 5.9604644775390625e-08 ;  /* 0x00000001ff0c7431 */ /* 0x000fe400000001ff */
[----:B------:R-:W-:Y:S01]  /*66c0*/  IMAD.MOV.U32 R8, RZ, RZ, 0x70 ;  /* 0x00000070ff087424 */ /* 0x000fe200078e00ff */
[----:B------:R3:W4:Y:S01]  /*66d0*/  LDC.64 R14, c[0x4][R16] ;  /* 0x01000000100e7b82 */ /* 0x0007220000000a00 */
[----:B------:R-:W1:Y:S01]  /*66e0*/  LDCU.64 UR6, c[0x4][0x88] ;  /* 0x01001100ff0677ac */ /* 0x000e620008000a00 */
[----:B------:R-:W-:Y:S01]  /*66f0*/  IMAD.MOV.U32 R13, RZ, RZ, RZ ;  /* 0x000000ffff0d7224 */ /* 0x000fe200078e00ff */
[----:B------:R-:W1:Y:S01]  /*6700*/  LDCU.64 UR4, c[0x4][0x8] ;  /* 0x01000100ff0477ac */ /* 0x000e620008000a00 */
[----:B--2---:R-:W-:Y:S01]  /*6710*/  MOV R5, UR9 ;  /* 0x0000000900057c02 */ /* 0x004fe20008000f00 */
[----:B------:R-:W-:Y:S01]  /*6720*/  IMAD.U32 R4, RZ, RZ, UR8 ;  /* 0x00000008ff047e24 */ /* 0x000fe2000f8e00ff */
[----:B-1----:R-:W-:Y:S01]  /*6730*/  MOV R7, UR7 ;  /* 0x0000000700077c02 */ /* 0x002fe20008000f00 */
[----:B------:R-:W-:Y:S01]  /*6740*/  IMAD.U32 R6, RZ, RZ, UR6 ;  /* 0x00000006ff067e24 */ /* 0x000fe2000f8e00ff */
[----:B------:R-:W-:Y:S01]  /*6750*/  MOV R11, UR5 ;  /* 0x00000005000b7c02 */ /* 0x000fe20008000f00 */
[----:B------:R-:W-:Y:S02]  /*6760*/  IMAD.U32 R10, RZ, RZ, UR4 ;  /* 0x00000004ff0a7e24 */ /* 0x000fe4000f8e00ff */
[----:B------:R-:W-:Y:S07]  /*6770*/  LEPC R20, `(.L_x_115) ;  /* 0x000000001014794e */ /* 0x000fee0000000000 */
[----:B---345:R-:W-:Y:S05]  /*6780*/  CALL.ABS.NOINC R14 ;  /* 0x000000000e007343 */ /* 0x038fea0003c00000 */
.L_x_115:
[----:B------:R-:W1:Y:S01]  /*6790*/  LDCU.64 UR8, c[0x4][0x80] ;  /* 0x01001000ff0877ac */ /* 0x000e620008000a00 */
[----:B------:R-:W2:Y:S01]  /*67a0*/  LDC.64 R16, c[0x4][R16] ;  /* 0x0100000010107b82 */ /* 0x000ea20000000a00 */
[----:B------:R-:W-:Y:S02]  /*67b0*/  HFMA2 R12, -RZ, RZ, 0, 5.9604644775390625e-08 ;  /* 0x00000001ff0c7431 */ /* 0x000fe400000001ff */
[----:B------:R-:W-:Y:S02]  /*67c0*/  IMAD.MOV.U32 R8, RZ, RZ, 0x70 ;  /* 0x00000070ff087424 */ /* 0x000fe400078e00ff */
[----:B------:R-:W-:Y:S01]  /*67d0*/  IMAD.MOV.U32 R13, RZ, RZ, RZ ;  /* 0x000000ffff0d7224 */ /* 0x000fe200078e00ff */
[----:B------:R-:W3:Y:S01]  /*67e0*/  LDCU.64 UR6, c[0x4][0x88] ;  /* 0x01001100ff0677ac */ /* 0x000ee20008000a00 */
[----:B------:R-:W4:Y:S01]  /*67f0*/  LDCU.64 UR4, c[0x4][0x8] ;  /* 0x01000100ff0477ac */ /* 0x000f220008000a00 */
[----:B-1----:R-:W-:Y:S02]  /*6800*/  MOV R4, UR8 ;  /* 0x0000000800047c02 */ /* 0x002fe40008000f00 */
[----:B------:R-:W-:Y:S02]  /*6810*/  MOV R5, UR9 ;  /* 0x0000000900057c02 */ /* 0x000fe40008000f00 */
[----:B---3--:R-:W-:Y:S01]  /*6820*/  MOV R7, UR7 ;  /* 0x0000000700077c02 */ /* 0x008fe20008000f00 */
[----:B------:R-:W-:Y:S01]  /*6830*/  IMAD.U32 R6, RZ, RZ, UR6 ;  /* 0x00000006ff067e24 */ /* 0x000fe2000f8e00ff */
[----:B----4-:R-:W-:Y:S01]  /*6840*/  MOV R11, UR5 ;  /* 0x00000005000b7c02 */ /* 0x010fe20008000f00 */
[----:B------:R-:W-:Y:S02]  /*6850*/  IMAD.U32 R10, RZ, RZ, UR4 ;  /* 0x00000004ff0a7e24 */ /* 0x000fe4000f8e00ff */
[----:B------:R-:W-:Y:S07]  /*6860*/  LEPC R20, `(.L_x_114) ;  /* 0x000000001014794e */ /* 0x000fee0000000000 */
[----:B--2---:R-:W-:Y:S05]  /*6870*/  CALL.ABS.NOINC R16 ;  /* 0x0000000010007343 */ /* 0x004fea0003c00000 */
.L_x_114:
[----:B------:R-:W-:Y:S01]  /*6880*/  ISETP.NE.U32.AND P3, PT, R62, RZ, PT ;  /* 0x000000ff3e00720c */ /* 0x000fe20003f65070 */
[----:B------:R-:W-:Y:S01]  /*6890*/  UISETP.NE.AND UP1, UPT, UR63, URZ, UPT ;  /* 0x000000ff3f00728c */ /* 0x000fe2000bf25270 */
[----:B------:R-:W-:Y:S02]  /*68a0*/  ISETP.NE.U32.AND P4, PT, R58, RZ, PT ;  /* 0x000000ff3a00720c */ /* 0x000fe40003f85070 */
[----:B------:R-:W-:Y:S02]  /*68b0*/  ISETP.NE.AND.EX P3, PT, R63, RZ, PT, P3 ;  /* 0x000000ff3f00720c */ /* 0x000fe40003f65330 */
[----:B------:R-:W-:Y:S02]  /*68c0*/  PLOP3.LUT P1, PT, PT, PT, PT, 0x8, 0x80 ;  /* 0x000000000080781c */ /* 0x000fe40003f2e170 */
[----:B------:R-:W-:Y:S02]  /*68d0*/  PLOP3.LUT P0, PT, PT, PT, UP1, 0x80, 0x8 ;  /* 0x000000000008781c */ /* 0x000fe40003f0f018 */
[----:B------:R-:W-:Y:S02]  /*68e0*/  ISETP.NE.AND.EX P4, PT, R59, RZ, PT, P4 ;  /* 0x000000ff3b00720c */ /* 0x000fe40003f85340 */
[----:B------:R-:W2:Y:S09]  /*68f0*/  @UP1 LDCU.64 UR4, c[0x0][0x888] ;  /* 0x00011100ff0417ac */ /* 0x000eb20008000a00 */
[----:B------:R-:W-:Y:S01]  /*6900*/  @P0 PLOP3.LUT P1, PT, P3, PT, PT, 0x80, 0x8 ;  /* 0x000000000008081c */ /* 0x000fe20001f2f070 */
[----:B--2---:R-:W-:Y:S04]  /*6910*/  @UP1 UISETP.NE.U32.AND UP0, UPT, UR4, URZ, UPT ;  /* 0x000000ff0400128c */ /* 0x004fe8000bf05070 */
[----:B------:R-:W-:Y:S04]  /*6920*/  @UP1 UISETP.NE.AND.EX UP0, UPT, UR5, URZ, UPT, UP0 ;  /* 0x000000ff0500128c */ /* 0x000fe8000bf05300 */
[----:B------:R-:W-:Y:S01]  /*6930*/  @UP1 USEL UR4, URZ, 0xffffffff, UP0 ;  /* 0xffffffffff041887 */ /* 0x000fe20008000000 */
[----:B------:R-:W-:Y:S11]  /*6940*/  @!P3 BRA `(.L_x_116) ;  /* 0x000000000030b947 */ /* 0x000ff60003800000 */
[----:B------:R-:W-:Y:S01]  /*6950*/  ISETP.NE.U32.AND P2, PT, R60, RZ, PT ;  /* 0x000000ff3c00720c */ /* 0x000fe20003f45070 */
[----:B------:R-:W2:Y:S01]  /*6960*/  LDCU.64 UR6, c[0x0][0x358] ;  /* 0x00006b00ff0677ac */ /* 0x000ea20008000a00 */
[----:B------:R-:W-:Y:S02]  /*6970*/  IMAD.MOV.U32 R65, RZ, RZ, 0x1 ;  /* 0x00000001ff417424 */ /* 0x000fe400078e00ff */
[----:B------:R-:W-:Y:S11]  /*6980*/  ISETP.NE.AND.EX P2, PT, R61, RZ, PT, P2 ;  /* 0x000000ff3d00720c */ /* 0x000ff60003f45320 */
[----:B------:R-:W-:Y:S02]  /*6990*/  @!UPT UIADD3 URZ, UPT, UPT, URZ, URZ, URZ ;  /* 0x000000fffffff290 */ /* 0x000fe4000fffe0ff */
[----:B------:R-:W3:Y:S01]  /*69a0*/  @P2 LDC.64 R4, c[0x0][0x888] ;  /* 0x00022200ff042b82 */ /* 0x000ee20000000a00 */
[----:B-1----:R-:W-:Y:S04]  /*69b0*/  @P2 IMAD R0, R62, UR36, RZ ;  /* 0x000000243e002c24 */ /* 0x002fe8000f8e02ff */
[----:B---3--:R-:W-:Y:S04]  /*69c0*/  @P2 IMAD.WIDE R4, R0, 0x4, R4 ;  /* 0x0000000400042825 */ /* 0x008fe800078e0204 */
[----:B------:R-:W-:Y:S01]  /*69d0*/  HFMA2 R0, -RZ, RZ, 0, 5.9604644775390625e-08 ;  /* 0x00000001ff007431 */ /* 0x000fe200000001ff */
[----:B--2--5:R2:W5:Y:S04]  /*69e0*/  @P2 LDG.E R42, desc[UR6][R4.64] ;  /* 0x00000006042a2981 */ /* 0x024568000c1e1900 */
[----:B------:R-:W-:Y:S01]  /*69f0*/  @!P2 PRMT R65, R0, 0x7610, R65 ;  /* 0x000076100041a816 */ /* 0x000fe20000000041 */
[----:B--2---:R-:W3:Y:S06]  /*6a00*/  @!P2 LDC R42, c[0x0][0x880] ;  /* 0x00022000ff2aab82 */ /* 0x004eec0000000800 */
.L_x_116:
[----:B------:R-:W-:Y:S05]  /*6a10*/  @!P4 BRA `(.L_x_117) ;  /* 0x000000000024c947 */ /* 0x000fea0003800000 */
[----:B------:R-:W-:Y:S01]  /*6a20*/  ISETP.NE.U32.AND P2, PT, R56, RZ, PT ;  /* 0x000000ff3800720c */ /* 0x000fe20003f45070 */
[----:B------:R-:W2:Y:S03]  /*6a30*/  LDCU.64 UR6, c[0x0][0x358] ;  /* 0x00006b00ff0677ac */ /* 0x000ea60008000a00 */
[----:B------:R-:W-:Y:S11]  /*6a40*/  ISETP.NE.AND.EX P2, PT, R57, RZ, PT, P2 ;  /* 0x000000ff3900720c */ /* 0x000ff60003f45320 */
[----:B------:R-:W-:Y:S02]  /*6a50*/  @!UPT UIADD3 URZ, UPT, UPT, URZ, URZ, URZ ;  /* 0x000000fffffff290 */ /* 0x000fe4000fffe0ff */
[----:B------:R-:W4:Y:S01]  /*6a60*/  @P2 LDC.64 R4, c[0x0][0x8a8] ;  /* 0x00022a00ff042b82 */ /* 0x000f220000000a00 */
[----:B-1----:R-:W-:Y:S04]  /*6a70*/  @P2 IMAD R0, R58, UR36, RZ ;  /* 0x000000243a002c24 */ /* 0x002fe8000f8e02ff */
[----:B----4-:R-:W-:Y:S05]  /*6a80*/  @P2 IMAD.WIDE R4, R0, 0x4, R4 ;  /* 0x0000000400042825 */ /* 0x010fea00078e0204 */
[----:B--2--5:R2:W5:Y:S02]  /*6a90*/  @P2 LDG.E R41, desc[UR6][R4.64] ;  /* 0x0000000604292981 */ /* 0x024564000c1e1900 */
[----:B--2---:R-:W4:Y:S02]  /*6aa0*/  @!P2 LDC R41, c[0x0][0x8a0] ;  /* 0x00022800ff29ab82 */ /* 0x004f240000000800 */
.L_x_117:
[----:B---3-5:R-:W-:Y:S01]  /*6ab0*/  @P0 FSETP.NEU.AND P4, PT, R42, RZ, PT ;  /* 0x000000ff2a00020b */ /* 0x028fe20003f8d000 */
[----:B-1----:R-:W-:Y:S01]  /*6ac0*/  IMAD.U32 R0, RZ, RZ, UR4 ;  /* 0x00000004ff007e24 */ /* 0x002fe2000f8e00ff */
[----:B------:R-:W-:Y:S01]  /*6ad0*/  @P0 LOP3.LUT P2, RZ, R65, 0xff, RZ, 0xc0, !PT ;  /* 0x000000ff41ff0812 */ /* 0x000fe2000784c0ff */
[----:B------:R-:W-:Y:S01]  /*6ae0*/  BSSY B1, `(.L_x_118) ;  /* 0x0000034000017945 */ /* 0x000fe20003800000 */
[----:B------:R-:W-:Y:S02]  /*6af0*/  @P0 SEL R3, RZ, 0xffffffff, P4 ;  /* 0xffffffffff030807 */ /* 0x000fe40002000000 */
[----:B------:R-:W-:Y:S02]  /*6b00*/  CS2R R54, SRZ ;  /* 0x0000000000367805 */ /* 0x000fe4000001ff00 */
[----:B------:R-:W-:Y:S02]  /*6b10*/  LEA R17, R40, UR46, 0x3 ;  /* 0x0000002e28117c11 */ /* 0x000fe4000f8e18ff */
[----:B------:R-:W-:Y:S02]  /*6b20*/  CS2R R52, SRZ ;  /* 0x0000000000347805 */ /* 0x000fe4000001ff00 */
[----:B------:R-:W-:Y:S01]  /*6b30*/  @P1 SEL R3, R0, R3, !P2 ;  /* 0x0000000300031207 */ /* 0x000fe20005000000 */
[----:B------:R-:W-:Y:S01]  /*6b40*/  IMAD.U32 R0, RZ, RZ, UR45 ;  /* 0x0000002dff007e24 */ /* 0x000fe2000f8e00ff */
[----:B------:R-:W-:Y:S02]  /*6b50*/  PLOP3.LUT P5, PT, PT, PT, PT, 0x8, 0x80 ;  /* 0x000000000080781c */ /* 0x000fe40003fae170 */
[----:B------:R-:W-:Y:S02]  /*6b60*/  CS2R R46, SRZ ;  /* 0x00000000002e7805 */ /* 0x000fe4000001ff00 */
[----:B------:R-:W-:Y:S02]  /*6b70*/  @P0 LOP3.LUT R3, R3, 0x1, RZ, 0xc0, !PT ;  /* 0x0000000103030812 */ /* 0x000fe400078ec0ff */
[----:B------:R-:W-:Y:S02]  /*6b80*/  CS2R R44, SRZ ;  /* 0x00000000002c7805 */ /* 0x000fe4000001ff00 */
[----:B------:R-:W-:Y:S02]  /*6b90*/  LEA R0, R0, UR46, 0x3 ;  /* 0x0000002e00007c11 */ /* 0x000fe4000f8e18ff */
[----:B------:R-:W-:Y:S02]  /*6ba0*/  CS2R R50, SRZ ;  /* 0x0000000000327805 */ /* 0x000fe4000001ff00 */
[----:B------:R-:W-:Y:S02]  /*6bb0*/  ISETP.NE.U32.OR P6, PT, R3, 0x1, !P0 ;  /* 0x000000010300780c */ /* 0x000fe400047c5470 */
[----:B------:R-:W-:Y:S02]  /*6bc0*/  CS2R R48, SRZ ;  /* 0x0000000000307805 */ /* 0x000fe4000001ff00 */
[----:B------:R-:W-:Y:S02]  /*6bd0*/  LOP3.LUT R3, R71, 0x1, RZ, 0x3c, !PT ;  /* 0x0000000147037812 */ /* 0x000fe400078e3cff */
[----:B------:R-:W-:Y:S07]  /*6be0*/  P2R R73, PR, RZ, 0x40 ;  /* 0x00000040ff497803 */ /* 0x000fee0000000000 */
[----:B------:R-:W-:Y:S04]  /*6bf0*/  @P6 SHF.L.U32 R4, R3, 0x1f, RZ ;  /* 0x0000001f03046819 */ /* 0x000fe800000006ff */
[----:B------:R1:W2:Y:S02]  /*6c00*/  @P6 SYNCS.PHASECHK.TRANS64.TRYWAIT P0, [R0+URZ+0x1e0], R4 ;  /* 0x0001e004000065a7 */ /* 0x0002a400080011ff */
[----:B-1----:R-:W-:Y:S04]  /*6c10*/  SHF.L.U32 R4, R70, 0x1f, RZ ;  /* 0x0000001f46047819 */ /* 0x002fe800000006ff */
[----:B------:R1:W3:Y:S01]  /*6c20*/  SYNCS.PHASECHK.TRANS64.TRYWAIT P4, [R17+URZ+0x230], R4 ;  /* 0x00023004110075a7 */ /* 0x0002e200080811ff */
[----:B--2---:R-:W-:Y:S01]  /*6c30*/  @P6 PLOP3.LUT P5, PT, P0, PT, PT, 0x8, 0x80 ;  /* 0x000000000080681c */ /* 0x004fe200007ae170 */
[----:B------:R-:W-:Y:S01]  /*6c40*/  @!UPT UIADD3 URZ, UPT, UPT, URZ, URZ, URZ ;  /* 0x000000fffffff290 */ /* 0x000fe2000fffe0ff */
[----:B-1----:R-:W-:Y:S11]  /*6c50*/  @!P6 BRA `(.L_x_119) ;  /* 0x000000000070e947 */ /* 0x002ff60003800000 */
[----:B------:R-:W-:Y:S01]  /*6c60*/  ISETP.NE.U32.AND P0, PT, RZ, UR58, PT ;  /* 0x0000003aff007c0c */ /* 0x000fe2000bf05070 */
[----:B------:R-:W-:Y:S01]  /*6c70*/  BSSY B0, `(.L_x_120) ;  /* 0x000000e000007945 */ /* 0x000fe20003800000 */
[----:B------:R-:W-:Y:S02]  /*6c80*/  FSETP.NEU.AND P2, PT, R42, RZ, PT ;  /* 0x000000ff2a00720b */ /* 0x000fe40003f4d000 */
[----:B------:R-:W-:Y:S02]  /*6c90*/  ISETP.NE.AND.EX P0, PT, RZ, UR59, PT, P0 ;  /* 0x0000003bff007c0c */ /* 0x000fe4000bf05300 */
[----:B------:R-:W-:Y:S02]  /*6ca0*/  LOP3.LUT P1, RZ, R65, 0xff, RZ, 0xc0, !PT ;  /* 0x000000ff41ff7812 */ /* 0x000fe4000782c0ff */
[----:B------:R-:W-:Y:S02]  /*6cb0*/  SEL R5, RZ, 0xffffffff, P2 ;  /* 0xffffffffff057807 */ /* 0x000fe40001000000 */
[----:B------:R-:W-:Y:S04]  /*6cc0*/  SEL R6, RZ, 0xffffffff, P0 ;  /* 0xffffffffff067807 */ /* 0x000fe80000000000 */
[----:B------:R-:W-:Y:S04]  /*6cd0*/  @P3 SEL R5, R6, R5, !P1 ;  /* 0x0000000506053207 */ /* 0x000fe80004800000 */
[----:B------:R-:W-:Y:S04]  /*6ce0*/  LOP3.LUT R5, R5, 0x1, RZ, 0xc0, !PT ;  /* 0x0000000105057812 */ /* 0x000fe800078ec0ff */
[----:B------:R-:W-:Y:S01]  /*6cf0*/  ISETP.NE.U32.AND P0, PT, R5, 0x1, PT ;  /* 0x000000010500780c */ /* 0x000fe20003f05070 */
[----:B------:R-:W-:Y:S01]  /*6d00*/  IMAD.U32 R5, RZ, RZ, UR45 ;  /* 0x0000002dff057e24 */ /* 0x000fe2000f8e00ff */
[----:B------:R-:W-:Y:S11]  /*6d10*/  @!P5 BRA `(.L_x_121) ;  /* 0x00000000000cd947 */ /* 0x000ff60003800000 */
[----:B------:R-:W-:Y:S04]  /*6d20*/  SHF.L.U32 R3, R3, 0x1f, RZ ;  /* 0x0000001f03037819 */ /* 0x000fe800000006ff */
[----:B------:R-:W1:Y:S02]  /*6d30*/  SYNCS.PHASECHK.TRANS64.TRYWAIT P1, [R0+URZ+0x1e0], R3 ;  /* 0x0001e003000075a7 */ /* 0x000e6400080211ff */
[----:B-1----:R-:W-:Y:S05]  /*6d40*/  @!P1 BRA `(.L_x_122) ;  /* 0x0000002000d09947 */ /* 0x002fea0003800000 */
.L_x_121:
[----:B------:R-:W-:Y:S05]  /*6d50*/  BSYNC B0 ;  /* 0x0000000000007941 */ /* 0x000fea0003800000 */
.L_x_120:
[----:B-1----:R-:W-:Y:S01]  /*6d60*/  @P0 IMAD R0, R5, 0xc00, R64 ;  /* 0x00000c0005000824 */ /* 0x002fe200078e0240 */
[----:B------:R-:W-:Y:S02]  /*6d70*/  CS2R R50, SRZ ;  /* 0x0000000000327805 */ /* 0x000fe4000001ff00 */
[----:B------:R-:W-:Y:S02]  /*6d80*/  CS2R R48, SRZ ;  /* 0x0000000000307805 */ /* 0x000fe4000001ff00 */
[----:B------:R-:W-:Y:S02]  /*6d90*/  CS2R R46, SRZ ;  /* 0x00000000002e7805 */ /* 0x000fe4000001ff00 */
[----:B------:R-:W-:Y:S01]  /*6da0*/  CS2R R44, SRZ ;  /* 0x00000000002c7805 */ /* 0x000fe2000001ff00 */
[----:B------:R-:W-:Y:S01]  /*6db0*/  IMAD.MOV.U32 R54, RZ, RZ, RZ ;  /* 0x000000ffff367224 */ /* 0x000fe200078e00ff */
[----:B------:R-:W-:Y:S02]  /*6dc0*/  CS2R R52, SRZ ;  /* 0x0000000000347805 */ /* 0x000fe4000001ff00 */
[----:B------:R-:W-:Y:S01]  /*6dd0*/  @P0 LEA R0, R0, UR46, 0x1 ;  /* 0x0000002e00000c11 */ /* 0x000fe2000f8e08ff */
[----:B------:R-:W-:Y:S05]  /*6de0*/  @P0 WARPSYNC.ALL ;  /* 0x0000000000000948 */ /* 0x000fea0003800000 */
[----:B------:R1:W2:Y:S04]  /*6df0*/  @P0 LDSM.16.M88.4 R48, [R0+0x300] ;  /* 0x000300000030083b */ /* 0x0002a80000000200 */
[----:B------:R1:W1:Y:S04]  /*6e00*/  @P0 LDSM.16.M88.4 R44, [R0+0xb00] ;  /* 0x000b0000002c083b */ /* 0x0002680000000200 */
[----:B------:R1:W1:Y:S02]  /*6e10*/  @P0 LDSM.16.M88.4 R52, [R0+0x1300] ;  /* 0x001300000034083b */ /* 0x0002640000000200 */
.L_x_119:
[----:B------:R-:W-:Y:S05]  /*6e20*/  BSYNC B1 ;  /* 0x0000000000017941 */ /* 0x000fea0003800000 */
.L_x_118:
[----:B-1----:R-:W-:Y:S04]  /*6e30*/  LEA.HI R0, R40, R40, RZ, 0x1 ;  /* 0x0000002828007211 */ /* 0x002fe800078f08ff */
[----:B------:R-:W-:Y:S02]  /*6e40*/  SHF.R.U32.HI R3, RZ, 0x1, R0 ;  /* 0x00000001ff037819 */ /* 0x000fe40000011600 */
[----:B------:R-:W-:Y:S03]  /*6e50*/  LOP3.LUT R0, R0, 0xffe, RZ, 0xc0, !PT ;  /* 0x00000ffe00007812 */ /* 0x000fe600078ec0ff */
[----:B------:R-:W-:Y:S02]  /*6e60*/  IMAD R3, R3, 0x30, R2 ;  /* 0x0000003003037824 */ /* 0x000fe400078e0202 */
[----:B------:R-:W-:Y:S04]  /*6e70*/  IMAD.IADD R0, R40, 0x1, -R0 ;  /* 0x0000000128007824 */ /* 0x000fe800078e0a00 */
[----:B------:R-:W-:Y:S05]  /*6e80*/  IMAD R16, R0, 0x100000, R3 ;  /* 0x0010000000107824 */ /* 0x000fea00078e0203 */
[----:B------:R-:W-:Y:S04]  /*6e90*/  SHF.R.U32.HI R0, RZ, 0x15, R16 ;  /* 0x00000015ff007819 */ /* 0x000fe80000011610 */
[----:B------:R-:W-:Y:S01]  /*6ea0*/  LOP3.LUT P0, RZ, R0, 0x3, R66, 0x48, !PT ;  /* 0x0000000300ff7812 */ /* 0x000fe20007804842 */
[----:B------:R-:W-:Y:S01]  /*6eb0*/  @!UPT UIADD3 URZ, UPT, UPT, URZ, URZ, URZ ;  /* 0x000000fffffff290 */ /* 0x000fe2000fffe0ff */
[----:B---3--:R-:W-:Y:S11]  /*6ec0*/  @P4 BRA `(.L_x_123) ;  /* 0x0000000000084947 */ /* 0x008ff60003800000 */
[----:B------:R-:W1:Y:S02]  /*6ed0*/  SYNCS.PHASECHK.TRANS64.TRYWAIT P1, [R17+URZ+0x230], R4 ;  /* 0x00023004110075a7 */ /* 0x000e6400080211ff */
[----:B-1----:R-:W-:Y:S05]  /*6ee0*/  @!P1 BRA `(.L_x_124) ;  /* 0x00000020007c9947 */ /* 0x002fea0003800000 */
.L_x_123:
[----:B------:R-:W-:Y:S05]  /*6ef0*/  @!P0 BRA `(.L_x_125) ;  /* 0x0000000000408947 */ /* 0x000fea0003800000 */
[----:B------:R-:W3:Y:S01]  /*6f00*/  LDCU.64 UR8, c[0x4][0x70] ;  /* 0x01000e00ff0877ac */ /* 0x000ee20008000a00 */
[----:B------:R-:W-:Y:S01]  /*6f10*/  MOV R15, 0x0 ;  /* 0x00000000000f7802 */ /* 0x000fe20000000f00 */
[----:B------:R-:W-:Y:S02]  /*6f20*/  HFMA2 R12, -RZ, RZ, 0, 5.9604644775390625e-08 ;  /* 0x00000001ff0c7431 */ /* 0x000fe400000001ff */
[----:B------:R-:W-:Y:S02]  /*6f30*/  IMAD.MOV.U32 R8, RZ, RZ, 0x192 ;  /* 0x00000192ff087424 */ /* 0x000fe400078e00ff */
[----:B------:R-:W-:Y:S01]  /*6f40*/  IMAD.MOV.U32 R13, RZ, RZ, RZ ;  /* 0x000000ffff0d7224 */ /* 0x000fe200078e00ff */
[----:B------:R-:W5:Y:S01]  /*6f50*/  LDCU.64 UR6, c[0x4][0x78] ;  /* 0x01000f00ff0677ac */ /* 0x000f620008000a00 */
[----:B------:R-:W2:Y:S01]  /*6f60*/  LDC.64 R14, c[0x4][R15] ;  /* 0x010000000f0e7b82 */ /* 0x000ea20000000a00 */
[----:B------:R-:W4:Y:S01]  /*6f70*/  LDCU.64 UR4, c[0x4][0x10] ;  /* 0x01000200ff0477ac */ /* 0x000f220008000a00 */
[----:B---3--:R-:W-:Y:S01]  /*6f80*/  MOV R5, UR9 ;  /* 0x0000000900057c02 */ /* 0x008fe20008000f00 */
[----:B-1----:R-:W-:Y:S01]  /*6f90*/  IMAD.U32 R4, RZ, RZ, UR8 ;  /* 0x00000008ff047e24 */ /* 0x002fe2000f8e00ff */
[----:B-----5:R-:W-:Y:S01]  /*6fa0*/  MOV R7, UR7 ;  /* 0x0000000700077c02 */ /* 0x020fe20008000f00 */
[----:B------:R-:W-:Y:S01]  /*6fb0*/  IMAD.U32 R6, RZ, RZ, UR6 ;  /* 0x00000006ff067e24 */ /* 0x000fe2000f8e00ff */
[----:B----4-:R-:W-:Y:S01]  /*6fc0*/  MOV R11, UR5 ;  /* 0x00000005000b7c02 */ /* 0x010fe20008000f00 */
[----:B------:R-:W-:Y:S02]  /*6fd0*/  IMAD.U32 R10, RZ, RZ, UR4 ;  /* 0x00000004ff0a7e24 */ /* 0x000fe4000f8e00ff */
[----:B------:R-:W-:Y:S07]  /*6fe0*/  LEPC R20, `(.L_x_125) ;  /* 0x000000001014794e */ /* 0x000fee0000000000 */
[----:B--2---:R-:W-:Y:S05]  /*6ff0*/  CALL.ABS.NOINC R14 ;  /* 0x000000000e007343 */ /* 0x004fea0003c00000 */
.L_x_125:
[----:B------:R-:W-:Y:S05]  /*7000*/  WARPSYNC.ALL ;  /* 0x0000000000007948 */ /* 0x000fea0003800000 */
[C---:B------:R-:W-:Y:S01]  /*7010*/  R2UR UR4, R16.reuse ;  /* 0x00000000100472ca */ /* 0x040fe200000e0000 */
[----:B------:R-:W-:Y:S05]  /*7020*/  VIADD R0, R16, 0x10 ;  /* 0x0000001010007836 */ /* 0x000fea0000000000 */
[----:B------:R-:W-:Y:S04]  /*7030*/  SHF.R.U32.HI R0, RZ, 0x15, R0 ;  /* 0x00000015ff007819 */ /* 0x000fe80000011600 */
[----:B------:R-:W-:Y:S03]  /*7040*/  LOP3.LUT P0, RZ, R0, 0x3, R66, 0x48, !PT ;  /* 0x0000000300ff7812 */ /* 0x000fe60007804842 */
[----:B------:R-:W3:Y:S10]  /*7050*/  LDTM.16dp256bit.x2 R32, tmem[UR4] ;  /* 0x00000004002079ee */ /* 0x000ef400080a0000 */
[----:B---3--:R-:W-:Y:S05]  /*7060*/  @!P0 BRA `(.L_x_126) ;  /* 0x0000000000408947 */ /* 0x008fea0003800000 */
        /* <DEDUP_REMOVED lines=16> */
.L_x_126:
[----:B------:R-:W-:Y:S05]  /*7170*/  WARPSYNC.ALL ;  /* 0x0000000000007948 */ /* 0x000fea0003800000 */
[C---:B------:R-:W-:Y:S01]  /*7180*/  R2UR UR4, R16.reuse ;  /* 0x00000000100472ca */ /* 0x040fe200000e0000 */
[----:B------:R-:W-:Y:S05]  /*7190*/  VIADD R0, R16, 0x20 ;  /* 0x0000002010007836 */ /* 0x000fea0000000000 */
[----:B------:R-:W-:Y:S04]  /*71a0*/  SHF.R.U32.HI R0, RZ, 0x15, R0 ;  /* 0x00000015ff007819 */ /* 0x000fe80000011600 */
[----:B------:R-:W-:Y:S03]  /*71b0*/  LOP3.LUT P0, RZ, R0, 0x3, R66, 0x48, !PT ;  /* 0x0000000300ff7812 */ /* 0x000fe60007804842 */
[----:B------:R-:W3:Y:S10]  /*71c0*/  LDTM.16dp256bit.x2 R24, tmem[UR4+0x10] ;  /* 0x00001004001879ee */ /* 0x000ef400080a0000 */
        /* <DEDUP_REMOVED lines=17> */
.L_x_127:
[----:B------:R-:W-:Y:S01]  /*72e0*/  ISETP.NE.AND P0, PT, R72, RZ, PT ;  /* 0x000000ff4800720c */ /* 0x000fe20003f05270 */
[----:B------:R-:W-:Y:S05]  /*72f0*/  WARPSYNC.ALL ;  /* 0x0000000000007948 */ /* 0x000fea0003800000 */
[----:B------:R-:W-:Y:S01]  /*7300*/  R2UR UR4, R16 ;  /* 0x00000000100472ca */ /* 0x000fe200000e0000 */
[C---:B----4-:R-:W-:Y:S01]  /*7310*/  FMUL R0, R41.reuse, R32 ;  /* 0x0000002029007220 */ /* 0x050fe20000400000 */
[C---:B--2---:R-:W-:Y:S01]  /*7320*/  SHF.L.U32 R32, R48.reuse, 0x10, RZ ;  /* 0x0000001030207819 */ /* 0x044fe200000006ff */
[C---:B------:R-:W-:Y:S01]  /*7330*/  FMUL R3, R41.reuse, R33 ;  /* 0x0000002129037220 */ /* 0x040fe20000400000 */
[----:B------:R-:W-:Y:S01]  /*7340*/  LOP3.LUT R33, R48, 0xffff0000, RZ, 0xc0, !PT ;  /* 0xffff000030217812 */ /* 0x000fe200078ec0ff */
[----:B------:R-:W-:Y:S01]  /*7350*/  FMUL R12, R41, R34 ;  /* 0x00000022290c7220 */ /* 0x000fe20000400000 */
[----:B------:R-:W-:Y:S01]  /*7360*/  SHF.L.U32 R34, R49, 0x10, RZ ;  /* 0x0000001031227819 */ /* 0x000fe200000006ff */
[----:B------:R-:W-:Y:S01]  /*7370*/  FMUL R13, R41, R35 ;  /* 0x00000023290d7220 */ /* 0x000fe20000400000 */
[----:B------:R-:W-:Y:S01]  /*7380*/  LOP3.LUT R35, R49, 0xffff0000, RZ, 0xc0, !PT ;  /* 0xffff000031237812 */ /* 0x000fe200078ec0ff */
[----:B------:R-:W-:Y:S01]  /*7390*/  FMUL R14, R41, R36 ;  /* 0x00000024290e7220 */ /* 0x000fe20000400000 */
[----:B------:R-:W-:Y:S01]  /*73a0*/  R2UR UR5, R17 ;  /* 0x00000000110572ca */ /* 0x000fe200000e0000 */
[----:B------:R-:W-:Y:S01]  /*73b0*/  FFMA R0, R42, R32, R0 ;  /* 0x000000202a007223 */ /* 0x000fe20000000000 */
[C---:B------:R-:W-:Y:S01]  /*73c0*/  SHF.L.U32 R36, R50.reuse, 0x10, RZ ;  /* 0x0000001032247819 */ /* 0x040fe200000006ff */
[----:B-1----:R-:W1:Y:S01]  /*73d0*/  LDTM.16dp256bit.x2 R4, tmem[UR4+0x20] ;  /* 0x00002004000479ee */ /* 0x002e6200080a0000 */
[----:B------:R-:W-:Y:S01]  /*73e0*/  SHF.L.U32 R43, R47, 0x10, RZ ;  /* 0x000000102f2b7819 */ /* 0x000fe200000006ff */
[C---:B------:R-:W-:Y:S01]  /*73f0*/  FMUL R15, R41.reuse, R37 ;  /* 0x00000025290f7220 */ /* 0x040fe20000400000 */
[----:B------:R-:W-:Y:S01]  /*7400*/  LOP3.LUT R37, R50, 0xffff0000, RZ, 0xc0, !PT ;  /* 0xffff000032257812 */ /* 0x000fe200078ec0ff */
[----:B------:R-:W-:Y:S01]  /*7410*/  FMUL R16, R41, R38 ;  /* 0x0000002629107220 */ /* 0x000fe20000400000 */
[----:B------:R-:W-:Y:S01]  /*7420*/  SHF.L.U32 R38, R51, 0x10, RZ ;  /* 0x0000001033267819 */ /* 0x000fe200000006ff */
[C---:B------:R-:W-:Y:S01]  /*7430*/  FFMA R3, R42.reuse, R33, R3 ;  /* 0x000000212a037223 */ /* 0x040fe20000000003 */
[----:B------:R-:W-:Y:S01]  /*7440*/  LOP3.LUT R48, R53, 0xffff0000, RZ, 0xc0, !PT ;  /* 0xffff000035307812 */ /* 0x000fe200078ec0ff */
[----:B------:R-:W-:Y:S01]  /*7450*/  FMUL R17, R41, R39 ;  /* 0x0000002729117220 */ /* 0x000fe20000400000 */
[----:B------:R-:W-:Y:S01]  /*7460*/  LOP3.LUT R39, R51, 0xffff0000, RZ, 0xc0, !PT ;  /* 0xffff000033277812 */ /* 0x000fe200078ec0ff */
[----:B------:R-:W-:Y:S01]  /*7470*/  FFMA R12, R42, R34, R12 ;  /* 0x000000222a0c7223 */ /* 0x000fe2000000000c */
[----:B------:R-:W-:Y:S01]  /*7480*/  F2FP.BF16.F32.PACK_AB R32, R3, R0 ;  /* 0x000000000320723e */ /* 0x000fe200000010ff */
[C---:B------:R-:W-:Y:S01]  /*7490*/  FMUL R20, R41.reuse, R26 ;  /* 0x0000001a29147220 */ /* 0x040fe20000400000 */
[----:B------:R-:W-:Y:S01]  /*74a0*/  SHF.L.U32 R26, R44, 0x10, RZ ;  /* 0x000000102c1a7819 */ /* 0x000fe200000006ff */
[----:B------:R-:W-:Y:S01]  /*74b0*/  FFMA R13, R42, R35, R13 ;  /* 0x000000232a0d7223 */ /* 0x000fe2000000000d */
[----:B------:R-:W-:Y:S01]  /*74c0*/  MOV R0, UR45 ;  /* 0x0000002d00007c02 */ /* 0x000fe20008000f00 */
[----:B------:R-:W-:Y:S01]  /*74d0*/  FMUL R21, R41, R27 ;  /* 0x0000001b29157220 */ /* 0x000fe20000400000 */
[----:B------:R-:W-:Y:S01]  /*74e0*/  LOP3.LUT R27, R44, 0xffff0000, RZ, 0xc0, !PT ;  /* 0xffff00002c1b7812 */ /* 0x000fe200078ec0ff */
[C---:B------:R-:W-:Y:S01]  /*74f0*/  FFMA R14, R42.reuse, R36, R14 ;  /* 0x000000242a0e7223 */ /* 0x040fe2000000000e */
[----:B------:R-:W-:Y:S01]  /*7500*/  LOP3.LUT R44, R47, 0xffff0000, RZ, 0xc0, !PT ;  /* 0xffff00002f2c7812 */ /* 0x000fe200078ec0ff */
[----:B------:R-:W-:Y:S01]  /*7510*/  FMUL R18, R41, R24 ;  /* 0x0000001829127220 */ /* 0x000fe20000400000 */
[----:B------:R-:W-:Y:S01]  /*7520*/  SHF.L.U32 R47, R53, 0x10, RZ ;  /* 0x00000010352f7819 */ /* 0x000fe200000006ff */
[----:B------:R-:W-:Y:S01]  /*7530*/  FMUL R22, R41, R28 ;  /* 0x0000001c29167220 */ /* 0x000fe20000400000 */
[----:B------:R-:W-:Y:S01]  /*7540*/  SHF.L.U32 R28, R45, 0x10, RZ ;  /* 0x000000102d1c7819 */ /* 0x000fe200000006ff */
[----:B------:R-:W-:Y:S01]  /*7550*/  FFMA R15, R42, R37, R15 ;  /* 0x000000252a0f7223 */ /* 0x000fe2000000000f */
[C---:B------:R-:W-:Y:S01]  /*7560*/  SHF.L.U32 R49, R54.reuse, 0x10, RZ ;  /* 0x0000001036317819 */ /* 0x040fe200000006ff */
[C---:B------:R-:W-:Y:S01]  /*7570*/  FMUL R19, R41.reuse, R25 ;  /* 0x0000001929137220 */ /* 0x040fe20000400000 */
[----:B------:R-:W-:Y:S01]  /*7580*/  LOP3.LUT R50, R54, 0xffff0000, RZ, 0xc0, !PT ;  /* 0xffff000036327812 */ /* 0x000fe200078ec0ff */
[----:B------:R-:W-:Y:S01]  /*7590*/  FMUL R23, R41, R29 ;  /* 0x0000001d29177220 */ /* 0x000fe20000400000 */
[----:B------:R-:W-:Y:S01]  /*75a0*/  LOP3.LUT R29, R45, 0xffff0000, RZ, 0xc0, !PT ;  /* 0xffff00002d1d7812 */ /* 0x000fe200078ec0ff */
[----:B------:R-:W-:Y:S01]  /*75b0*/  FFMA R16, R42, R38, R16 ;  /* 0x000000262a107223 */ /* 0x000fe20000000010 */
[----:B------:R-:W-:Y:S01]  /*75c0*/  SHF.L.U32 R45, R52, 0x10, RZ ;  /* 0x00000010342d7819 */ /* 0x000fe200000006ff */
[----:B------:R-:W-:Y:S01]  /*75d0*/  FMUL R24, R41, R30 ;  /* 0x0000001e29187220 */ /* 0x000fe20000400000 */
[----:B------:R-:W-:Y:S01]  /*75e0*/  SHF.L.U32 R30, R46, 0x10, RZ ;  /* 0x000000102e1e7819 */ /* 0x000fe200000006ff */
[----:B------:R-:W-:Y:S01]  /*75f0*/  FFMA R17, R42, R39, R17 ;  /* 0x000000272a117223 */ /* 0x000fe20000000011 */
[----:B------:R-:W-:Y:S01]  /*7600*/  SHF.L.U32 R51, R55, 0x10, RZ ;  /* 0x0000001037337819 */ /* 0x000fe200000006ff */
[----:B------:R-:W-:Y:S01]  /*7610*/  FMUL R25, R41, R31 ;  /* 0x0000001f29197220 */ /* 0x000fe20000400000 */
[----:B------:R-:W-:Y:S01]  /*7620*/  LOP3.LUT R31, R46, 0xffff0000, RZ, 0xc0, !PT ;  /* 0xffff00002e1f7812 */ /* 0x000fe200078ec0ff */
[----:B------:R-:W-:Y:S01]  /*7630*/  FFMA R18, R42, R26, R18 ;  /* 0x0000001a2a127223 */ /* 0x000fe20000000012 */
[----:B------:R-:W-:Y:S01]  /*7640*/  LOP3.LUT R46, R52, 0xffff0000, RZ, 0xc0, !PT ;  /* 0xffff0000342e7812 */ /* 0x000fe200078ec0ff */
[C---:B------:R-:W-:Y:S01]  /*7650*/  FFMA R19, R42.reuse, R27, R19 ;  /* 0x0000001b2a137223 */ /* 0x040fe20000000013 */
[----:B------:R-:W-:Y:S01]  /*7660*/  LOP3.LUT R52, R55, 0xffff0000, RZ, 0xc0, !PT ;  /* 0xffff000037347812 */ /* 0x000fe200078ec0ff */
[C---:B------:R-:W-:Y:S01]  /*7670*/  FFMA R20, R42.reuse, R28, R20 ;  /* 0x0000001c2a147223 */ /* 0x040fe20000000014 */
[C---:B------:R-:W-:Y:S01]  /*7680*/  FFMA R21, R42.reuse, R29, R21 ;  /* 0x0000001d2a157223 */ /* 0x040fe20000000015 */
[C---:B------:R-:W-:Y:S01]  /*7690*/  FFMA R22, R42.reuse, R30, R22 ;  /* 0x0000001e2a167223 */ /* 0x040fe20000000016 */
[----:B------:R-:W-:Y:S01]  /*76a0*/  UIADD3 UR4, UPT, UPT, UR5, 0x250, URZ ;  /* 0x0000025005047890 */ /* 0x000fe2000fffe0ff */
[C---:B-1----:R-:W-:Y:S01]  /*76b0*/  FMUL R4, R41.reuse, R4 ;  /* 0x0000000429047220 */ /* 0x042fe20000400000 */
[C---:B------:R-:W-:Y:S01]  /*76c0*/  FFMA R23, R42.reuse, R31, R23 ;  /* 0x0000001f2a177223 */ /* 0x040fe20000000017 */
[C---:B------:R-:W-:Y:S01]  /*76d0*/  FMUL R5, R41.reuse, R5 ;  /* 0x0000000529057220 */ /* 0x040fe20000400000 */
[C---:B------:R-:W-:Y:S01]  /*76e0*/  FFMA R24, R42.reuse, R43, R24 ;  /* 0x0000002b2a187223 */ /* 0x040fe20000000018 */
[C---:B------:R-:W-:Y:S01]  /*76f0*/  FMUL R6, R41.reuse, R6 ;  /* 0x0000000629067220 */ /* 0x040fe20000400000 */
[----:B------:R-:W-:Y:S01]  /*7700*/  FFMA R25, R42, R44, R25 ;  /* 0x0000002c2a197223 */ /* 0x000fe20000000019 */
[----:B------:R-:W-:Y:S02]  /*7710*/  IMAD R0, R0, 0xc00, R64 ;  /* 0x00000c0000007824 */ /* 0x000fe400078e0240 */
[C---:B------:R-:W-:Y:S01]  /*7720*/  FMUL R7, R41.reuse, R7 ;  /* 0x0000000729077220 */ /* 0x040fe20000400000 */
[----:B------:R-:W-:Y:S01]  /*7730*/  UPRMT UR4, UR44, 0x654, UR4 ;  /* 0x000006542c047896 */ /* 0x000fe20008000004 */
[C---:B------:R-:W-:Y:S01]  /*7740*/  FFMA R4, R42.reuse, R45, R4 ;  /* 0x0000002d2a047223 */ /* 0x040fe20000000004 */
[C---:B------:R-:W-:Y:S01]  /*7750*/  FMUL R8, R41.reuse, R8 ;  /* 0x0000000829087220 */ /* 0x040fe20000400000 */
[C---:B------:R-:W-:Y:S01]  /*7760*/  FFMA R5, R42.reuse, R46, R5 ;  /* 0x0000002e2a057223 */ /* 0x040fe20000000005 */
[C---:B------:R-:W-:Y:S01]  /*7770*/  FMUL R9, R41.reuse, R9 ;  /* 0x0000000929097220 */ /* 0x040fe20000400000 */
[C---:B------:R-:W-:Y:S01]  /*7780*/  FFMA R6, R42.reuse, R47, R6 ;  /* 0x0000002f2a067223 */ /* 0x040fe20000000006 */
[C---:B------:R-:W-:Y:S01]  /*7790*/  FMUL R10, R41.reuse, R10 ;  /* 0x0000000a290a7220 */ /* 0x040fe20000400000 */
[C---:B------:R-:W-:Y:S01]  /*77a0*/  FFMA R7, R42.reuse, R48, R7 ;  /* 0x000000302a077223 */ /* 0x040fe20000000007 */
[----:B------:R-:W-:Y:S01]  /*77b0*/  FMUL R11, R41, R11 ;  /* 0x0000000b290b7220 */ /* 0x000fe20000400000 */
[----:B------:R-:W-:Y:S01]  /*77c0*/  F2FP.BF16.F32.PACK_AB R33, R13, R12 ;  /* 0x0000000c0d21723e */ /* 0x000fe200000010ff */
[C---:B------:R-:W-:Y:S01]  /*77d0*/  FFMA R8, R42.reuse, R49, R8 ;  /* 0x000000312a087223 */ /* 0x040fe20000000008 */
[----:B------:R-:W-:Y:S01]  /*77e0*/  F2FP.BF16.F32.PACK_AB R34, R15, R14 ;  /* 0x0000000e0f22723e */ /* 0x000fe200000010ff */
[C---:B------:R-:W-:Y:S01]  /*77f0*/  FFMA R9, R42.reuse, R50, R9 ;  /* 0x000000322a097223 */ /* 0x040fe20000000009 */
[----:B------:R-:W-:Y:S01]  /*7800*/  F2FP.BF16.F32.PACK_AB R35, R17, R16 ;  /* 0x000000101123723e */ /* 0x000fe200000010ff */
[----:B------:R-:W-:Y:S01]  /*7810*/  FFMA R10, R42, R51, R10 ;  /* 0x000000332a0a7223 */ /* 0x000fe2000000000a */
[----:B------:R-:W-:Y:S01]  /*7820*/  LEA R0, R0, UR46, 0x1 ;  /* 0x0000002e00007c11 */ /* 0x000fe2000f8e08ff */
[----:B------:R-:W-:Y:S01]  /*7830*/  FFMA R11, R42, R52, R11 ;  /* 0x000000342a0b7223 */ /* 0x000fe2000000000b */
[----:B------:R-:W-:Y:S01]  /*7840*/  F2FP.BF16.F32.PACK_AB R12, R19, R18 ;  /* 0x00000012130c723e */ /* 0x000fe200000010ff */
[----:B------:R-:W-:Y:S01]  /*7850*/  NOP ;  /* 0x0000000000007918 */ /* 0x000fe20000000000 */
[----:B------:R-:W-:Y:S01]  /*7860*/  F2FP.BF16.F32.PACK_AB R13, R21, R20 ;  /* 0x00000014150d723e */ /* 0x000fe200000010ff */
[----:B------:R-:W-:Y:S01]  /*7870*/  SYNCS.ARRIVE.TRANS64.RED.A1T0 RZ, [UR4], RZ ;  /* 0x000000ffffff79a7 */ /* 0x000fe20008100404 */
[----:B------:R1:W-:Y:S01]  /*7880*/  STSM.16.M88.4 [R0+0x300], R32 ;  /* 0x0003002000007844 */ /* 0x0003e20000000200 */
[----:B------:R-:W-:Y:S01]  /*7890*/  F2FP.BF16.F32.PACK_AB R14, R23, R22 ;  /* 0x00000016170e723e */ /* 0x000fe200000010ff */
[----:B------:R-:W-:Y:S01]  /*78a0*/  UIADD3 UR7, UPT, UPT, UR45, 0x1, URZ ;  /* 0x000000012d077890 */ /* 0x000fe2000fffe0ff */
[----:B------:R-:W-:Y:S01]  /*78b0*/  F2FP.BF16.F32.PACK_AB R15, R25, R24 ;  /* 0x00000018190f723e */ /* 0x000fe200000010ff */
[----:B------:R-:W-:Y:S01]  /*78c0*/  BSSY.RECONVERGENT B0, `(.L_x_128) ;  /* 0x0000023000007945 */ /* 0x000fe20003800200 */
[----:B------:R-:W-:Y:S02]  /*78d0*/  F2FP.BF16.F32.PACK_AB R4, R5, R4 ;  /* 0x000000040504723e */ /* 0x000fe400000010ff */
[----:B------:R-:W-:Y:S01]  /*78e0*/  F2FP.BF16.F32.PACK_AB R5, R7, R6 ;  /* 0x000000060705723e */ /* 0x000fe200000010ff */
[----:B------:R1:W-:Y:S01]  /*78f0*/  STSM.16.M88.4 [R0+0xb00], R12 ;  /* 0x000b000c00007844 */ /* 0x0003e20000000200 */
[----:B------:R-:W-:Y:S02]  /*7900*/  F2FP.BF16.F32.PACK_AB R6, R9, R8 ;  /* 0x000000080906723e */ /* 0x000fe400000010ff */
[----:B------:R-:W-:Y:S05]  /*7910*/  F2FP.BF16.F32.PACK_AB R7, R11, R10 ;  /* 0x0000000a0b07723e */ /* 0x000fea00000010ff */
[----:B------:R1:W-:Y:S01]  /*7920*/  STSM.16.M88.4 [R0+0x1300], R4 ;  /* 0x0013000400007844 */ /* 0x0003e20000000200 */
[----:B------:R-:W-:Y:S01]  /*7930*/  @!PT LDS RZ, [RZ] ;  /* 0x00000000fffff984 */ /* 0x000fe20000000800 */
[----:B------:R-:W-:Y:S01]  /*7940*/  @!PT LDS RZ, [RZ] ;  /* 0x00000000fffff984 */ /* 0x000fe20000000800 */
[----:B------:R-:W-:Y:S01]  /*7950*/  @!PT LDS RZ, [RZ] ;  /* 0x00000000fffff984 */ /* 0x000fe20000000800 */
[----:B------:R-:W-:Y:S01]  /*7960*/  @!PT LDS RZ, [RZ] ;  /* 0x00000000fffff984 */ /* 0x000fe20000000800 */
[----:B------:R2:W-:Y:S07]  /*7970*/  MEMBAR.ALL.CTA ;  /* 0x0000000000007992 */ /* 0x0005ee0000008000 */
[----:B--2---:R-:W2:Y:S02]  /*7980*/  FENCE.VIEW.ASYNC.S ;  /* 0x00000000000073c6 */ /* 0x004ea40000000000 */
[----:B--2---:R-:W-:Y:S06]  /*7990*/  BAR.SYNC.DEFER_BLOCKING 0x1, 0x80 ;  /* 0x0042000000007b1d */ /* 0x004fec0000010000 */
[----:B------:R-:W-:Y:S05]  /*79a0*/  @P0 BRA `(.L_x_129) ;  /* 0x0000000000500947 */ /* 0x000fea0003800000 */
[----:B------:R-:W2:Y:S01]  /*79b0*/  LDCU.64 UR12, c[0x0][0x348] ;  /* 0x00006900ff0c77ac */ /* 0x000ea20008000a00 */
[----:B------:R-:W-:Y:S02]  /*79c0*/  UIMAD UR6, UR45, 0x1800, UR46 ;  /* 0x000018002d0678a4 */ /* 0x000fe4000f8e022e */
[----:B------:R-:W-:Y:S02]  /*79d0*/  UIMAD UR9, UR47, 0x30, URZ ;  /* 0x000000302f0978a4 */ /* 0x000fe4000f8e02ff */
[----:B------:R-:W-:Y:S02]  /*79e0*/  USHF.L.U32 UR10, UR48, 0x6, URZ ;  /* 0x00000006300a7899 */ /* 0x000fe400080006ff */
[----:B------:R-:W-:Y:S01]  /*79f0*/  UIADD3 UR8, UPT, UPT, UR6, 0x300, URZ ;  /* 0x0000030006087890 */ /* 0x000fe2000fffe0ff */
[----:B------:R-:W-:Y:S01]  /*7a00*/  UMOV UR11, UR36 ;  /* 0x00000024000b7c82 */ /* 0x000fe20008000000 */
[----:B------:R-:W-:Y:S02]  /*7a10*/  UIADD3 UR17, UPT, UPT, UR9, 0x10, URZ ;  /* 0x0000001009117890 */ /* 0x000fe4000fffe0ff */
[----:B------:R-:W-:Y:S01]  /*7a20*/  UIADD3 UR16, UPT, UPT, UR6, 0xb00, URZ ;  /* 0x00000b0006107890 */ /* 0x000fe2000fffe0ff */
[----:B------:R-:W-:Y:S01]  /*7a30*/  UMOV UR19, UR36 ;  /* 0x0000002400137c82 */ /* 0x000fe20008000000 */
[----:B--2---:R-:W-:Y:S01]  /*7a40*/  UIADD3 UR4, UP0, UPT, UR12, 0x680, URZ ;  /* 0x000006800c047890 */ /* 0x004fe2000ff1e0ff */
[----:B------:R-:W-:Y:S01]  /*7a50*/  UMOV UR18, UR10 ;  /* 0x0000000a00127c82 */ /* 0x000fe20008000000 */
[----:B------:R-:W-:Y:S02]  /*7a60*/  UIADD3 UR12, UPT, UPT, UR6, 0x1300, URZ ;  /* 0x00001300060c7890 */ /* 0x000fe4000fffe0ff */
[----:B------:R-:W-:Y:S02]  /*7a70*/  UIADD3.X UR5, UPT, UPT, URZ, UR13, URZ, UP0, !UPT ;  /* 0x0000000dff057290 */ /* 0x000fe400087fe4ff */
[----:B------:R-:W-:Y:S01]  /*7a80*/  UIADD3 UR13, UPT, UPT, UR9, 0x20, URZ ;  /* 0x00000020090d7890 */ /* 0x000fe2000fffe0ff */
[----:B------:R-:W-:Y:S01]  /*7a90*/  UMOV UR15, UR36 ;  /* 0x00000024000f7c82 */ /* 0x000fe20008000000 */
[----:B------:R-:W-:Y:S05]  /*7aa0*/  UMOV UR14, UR10 ;  /* 0x0000000a000e7c82 */ /* 0x000fea0008000000 */
[----:B------:R2:W-:Y:S01]  /*7ab0*/  UTMASTG.3D [UR8], [UR4] ;  /* 0x00000008040073b5 */ /* 0x0005e20008010000 */
[----:B------:R2:W-:Y:S01]  /*7ac0*/  UTMASTG.3D [UR16], [UR4] ;  /* 0x00000010040073b5 */ /* 0x0005e20008010000 */
[----:B------:R2:W-:Y:S02]  /*7ad0*/  UTMASTG.3D [UR12], [UR4] ;  /* 0x0000000c040073b5 */ /* 0x0005e40008010000 */
[----:B--2---:R0:W-:Y:S02]  /*7ae0*/  UTMACMDFLUSH ;  /* 0x00000000000079b7 */ /* 0x0041e40000000000 */
.L_x_129:
[----:B------:R-:W-:Y:S05]  /*7af0*/  BSYNC.RECONVERGENT B0 ;  /* 0x0000000000007941 */ /* 0x000fea0003800200 */
.L_x_128:
[----:B------:R-:W-:Y:S04]  /*7b00*/  BSSY.RECONVERGENT B0, `(.L_x_130) ;  /* 0x0000003000007945 */ /* 0x000fe80003800200 */
[----:B------:R-:W-:Y:S05]  /*7b10*/  @P0 BRA `(.L_x_131) ;  /* 0x0000000000040947 */ /* 0x000fea0003800000 */
[----:B------:R-:W-:Y:S04]  /*7b20*/  DEPBAR.LE SB0, 0x0 ;  /* 0x000080000000791a */ /* 0x000fe80000000000 */
.L_x_131:
[----:B------:R-:W-:Y:S05]  /*7b30*/  BSYNC.RECONVERGENT B0 ;  /* 0x0000000000007941 */ /* 0x000fea0003800200 */
.L_x_130:
[----:B------:R-:W-:Y:S01]  /*7b40*/  BAR.SYNC.DEFER_BLOCKING 0x1, 0x80 ;  /* 0x0042000000007b1d */ /* 0x000fe20000010000 */
[----:B------:R-:W-:Y:S01]  /*7b50*/  UIADD3 UR49, UPT, UPT, UR49, 0x1, URZ ;  /* 0x0000000131317890 */ /* 0x000fe2000fffe0ff */
[----:B------:R-:W-:Y:S03]  /*7b60*/  IADD3 R40, PT, PT, R40, 0x1, RZ ;  /* 0x0000000128287810 */ /* 0x000fe60007ffe0ff */
[----:B------:R-:W-:Y:S09]  /*7b70*/  UISETP.NE.AND UP0, UPT, UR49, URZ, UPT ;  /* 0x000000ff3100728c */ /* 0x000ff2000bf05270 */
[----:B------:R-:W-:Y:S05]  /*7b80*/  BRA.U !UP0, `(.L_x_132) ;  /* 0x0000000108287547 */ /* 0x000fea000b800000 */
[----:B------:R-:W-:Y:S01]  /*7b90*/  ISETP.NE.AND P0, PT, R73, RZ, PT ;  /* 0x000000ff4900720c */ /* 0x000fe20003f05270 */
[----:B-1----:R-:W1:Y:S11]  /*7ba0*/  S2R R0, SR_CgaCtaId ;  /* 0x0000000000007919 */ /* 0x002e760000008800 */
[----:B------:R-:W-:Y:S01]  /*7bb0*/  @!UPT UIADD3 URZ, UPT, UPT, URZ, URZ, URZ ;  /* 0x000000fffffff290 */ /* 0x000fe2000fffe0ff */
[C---:B------:R-:W-:Y:S01]  /*7bc0*/  @P0 LEA R3, R68.reuse, UR46, 0x3 ;  /* 0x0000002e44030c11 */ /* 0x040fe2000f8e18ff */
[----:B------:R-:W-:Y:S04]  /*7bd0*/  VIADD R68, R68, 0x1 ;  /* 0x0000000144447836 */ /* 0x000fe80000000000 */
[----:B------:R-:W-:Y:S05]  /*7be0*/  @P0 VIADD R3, R3, 0x1f0 ;  /* 0x000001f003030836 */ /* 0x000fea0000000000 */
[----:B-1----:R-:W-:Y:S04]  /*7bf0*/  @P0 PRMT R0, R0, 0x654, R3 ;  /* 0x0000065400000816 */ /* 0x002fe80000000003 */
[----:B------:R2:W-:Y:S01]  /*7c00*/  @P0 SYNCS.ARRIVE.TRANS64.RED.A1T0 RZ, [R0+URZ], RZ ;  /* 0x000000ff00ff09a7 */ /* 0x0005e200081004ff */
[C---:B------:R-:W-:Y:S04]  /*7c10*/  ISETP.NE.AND P0, PT, R68.reuse, 0x2, PT ;  /* 0x000000024400780c */ /* 0x040fe80003f05270 */
[----:B------:R-:W-:Y:S09]  /*7c20*/  SEL R68, R68, RZ, P0 ;  /* 0x000000ff44447207 */ /* 0x000ff20000000000 */
.L_x_132:
[----:B------:R-:W-:Y:S01]  /*7c30*/  ISETP.NE.AND P0, PT, R67, 0x2, PT ;  /* 0x000000024300780c */ /* 0x000fe20003f05270 */
[----:B------:R-:W-:Y:S01]  /*7c40*/  UISETP.NE.AND UP1, UPT, UR56, URZ, UPT ;  /* 0x000000ff3800728c */ /* 0x000fe2000bf25270 */
[----:B------:R-:W-:Y:S01]  /*7c50*/  ISETP.NE.AND P1, PT, R40, 0x4, PT ;  /* 0x000000042800780c */ /* 0x000fe20003f25270 */
[----:B------:R-:W-:Y:S01]  /*7c60*/  UISETP.NE.AND UP0, UPT, UR7, 0x2, UPT ;  /* 0x000000020700788c */ /* 0x000fe2000bf05270 */
[----:B------:R-:W-:Y:S01]  /*7c70*/  SEL R3, RZ, 0x1, P0 ;  /* 0x00000001ff037807 */ /* 0x000fe20000000000 */
[----:B------:R-:W-:Y:S01]  /*7c80*/  UIADD3 UR47, UPT, UPT, UR37, UR60, URZ ;  /* 0x0000003c252f7290 */ /* 0x000fe2000fffe0ff */
[----:B-12---:R-:W-:Y:S01]  /*7c90*/  SEL R0, RZ, 0x1, P1 ;  /* 0x00000001ff007807 */ /* 0x006fe20000800000 */
[----:B------:R-:W-:Y:S01]  /*7ca0*/  USEL UR4, URZ, 0x1, UP0 ;  /* 0x00000001ff047887 */ /* 0x000fe20008000000 */
[----:B------:R-:W-:Y:S01]  /*7cb0*/  LOP3.LUT R69, R69, R3, RZ, 0x3c, !PT ;  /* 0x0000000345457212 */ /* 0x000fe200078e3cff */
[----:B------:R-:W-:Y:S01]  /*7cc0*/  UIADD3 UR48, UPT, UPT, UR38, UR61, URZ ;  /* 0x0000003d26307290 */ /* 0x000fe2000fffe0ff */
[----:B------:R-:W-:Y:S01]  /*7cd0*/  LOP3.LUT R70, R70, R0, RZ, 0x3c, !PT ;  /* 0x0000000046467212 */ /* 0x000fe200078e3cff */
[----:B------:R-:W-:Y:S01]  /*7ce0*/  USEL UR45, UR7, URZ, UP0 ;  /* 0x000000ff072d7287 */ /* 0x000fe20008000000 */
[----:B------:R-:W-:Y:S01]  /*7cf0*/  SEL R67, R67, RZ, P0 ;  /* 0x000000ff43437207 */ /* 0x000fe20000000000 */
[----:B------:R-:W-:Y:S01]  /*7d00*/  UMOV UR36, UR57 ;  /* 0x0000003900247c82 */ /* 0x000fe20008000000 */
[----:B------:R-:W-:Y:S02]  /*7d10*/  SEL R40, R40, RZ, P1 ;  /* 0x000000ff28287207 */ /* 0x000fe40000800000 */
[----:B------:R-:W-:Y:S01]  /*7d20*/  LOP3.LUT R71, R71, UR4, RZ, 0x3c, !PT ;  /* 0x0000000447477c12 */ /* 0x000fe2000f8e3cff */
[----:B------:R-:W-:Y:S06]  /*7d30*/  BRA.U UP1, `(.L_x_133) ;  /* 0xffffffe101b47547 */ /* 0x000fec000b83ffff */
[----:B------:R-:W-:-:S09]  /*7d40*/  UISETP.NE.AND UP0, UPT, UR63, URZ, UPT ;  /* 0x000000ff3f00728c */ /* 0x000fd2000bf05270 */
[----:B------:R-:W-:Y:S05]  /*7d50*/  BRA.U !UP0, `(.L_x_134) ;  /* 0x0000000108487547 */ /* 0x000fea000b800000 */
[----:B------:R-:W1:Y:S02]  /*7d60*/  LDCU.64 UR4, c[0x0][0x890] ;  /* 0x00011200ff0477ac */ /* 0x000e640008000a00 */
[----:B-1----:R-:W-:-:S04]  /*7d70*/  UISETP.NE.U32.AND UP0, UPT, UR4, URZ, UPT ;  /* 0x000000ff0400728c */ /* 0x002fc8000bf05070 */
[----:B------:R-:W-:-:S09]  /*7d80*/  UISETP.NE.AND.EX UP0, UPT, UR5, URZ, UPT, UP0 ;  /* 0x000000ff0500728c */ /* 0x000fd2000bf05300 */
[----:B------:R-:W-:Y:S05]  /*7d90*/  BRA.U UP0, `(.L_x_135) ;  /* 0x00000001000c7547 */ /* 0x000fea000b800000 */
[----:B------:R-:W-:-:S13]  /*7da0*/  FSETP.NEU.AND P0, PT, R42, RZ, PT ;  /* 0x000000ff2a00720b */ /* 0x000fda0003f0d000 */
[----:B------:R-:W-:Y:S05]  /*7db0*/  @!P0 EXIT ;  /* 0x000000000000894d */ /* 0x000fea0003800000 */
[----:B------:R-:W-:Y:S05]  /*7dc0*/  BRA `(.L_x_134) ;  /* 0x00000000002c7947 */ /* 0x000fea0003800000 */
.L_x_135:
[----:B------:R-:W-:Y:S01]  /*7dd0*/  LOP3.LUT P0, RZ, R65, 0xff, RZ, 0xc0, !PT ;  /* 0x000000ff41ff7812 */ /* 0x000fe2000780c0ff */
[----:B------:R-:W-:-:S12]  /*7de0*/  BSSY.RECONVERGENT B0, `(.L_x_134) ;  /* 0x0000009000007945 */ /* 0x000fd80003800200 */
[----:B------:R-:W-:Y:S05]  /*7df0*/  @P0 BRA `(.L_x_136) ;  /* 0x0000000000140947 */ /* 0x000fea0003800000 */
[----:B------:R-:W1:Y:S02]  /*7e00*/  LDCU.64 UR4, c[0x0][0x888] ;  /* 0x00011100ff0477ac */ /* 0x000e640008000a00 */
[----:B-1----:R-:W-:-:S04]  /*7e10*/  ISETP.NE.U32.AND P0, PT, RZ, UR4, PT ;  /* 0x00000004ff007c0c */ /* 0x002fc8000bf05070 */
[----:B------:R-:W-:-:S13]  /*7e20*/  ISETP.NE.AND.EX P0, PT, RZ, UR5, PT, P0 ;  /* 0x00000005ff007c0c */ /* 0x000fda000bf05300 */
[----:B------:R-:W-:Y:S05]  /*7e30*/  @!P0 EXIT ;  /* 0x000000000000894d */ /* 0x000fea0003800000 */
[----:B------:R-:W-:Y:S05]  /*7e40*/  BRA `(.L_x_137) ;  /* 0x0000000000087947 */ /* 0x000fea0003800000 */
.L_x_136:
[----:B------:R-:W-:-:S13]  /*7e50*/  FSETP.NEU.AND P0, PT, R42, RZ, PT ;  /* 0x000000ff2a00720b */ /* 0x000fda0003f0d000 */
[----:B------:R-:W-:Y:S05]  /*7e60*/  @!P0 EXIT ;  /* 0x000000000000894d */ /* 0x000fea0003800000 */
.L_x_137:
[----:B------:R-:W-:Y:S05]  /*7e70*/  BSYNC.RECONVERGENT B0 ;  /* 0x0000000000007941 */ /* 0x000fea0003800200 */
.L_x_134:
[----:B------:R-:W-:-:S04]  /*7e80*/  DEPBAR.LE SB0, 0x0 ;  /* 0x000080000000791a */ /* 0x000fc80000000000 */
[----:B------:R-:W-:Y:S05]  /*7e90*/  EXIT ;  /* 0x000000000000794d */ /* 0x000fea0003800000 */
.L_x_25:
[----:B-1----:R1:W2:Y:S02]  /*7ea0*/  SYNCS.PHASECHK.TRANS64.TRYWAIT P0, [R0+URZ+0x280], R2 ;  /* 0x00028002000075a7 */ /* 0x0022a400080011ff */
[----:B--2---:R-:W-:Y:S05]  /*7eb0*/  @!P0 NANOSLEEP.SYNCS 0x989680 ;  /* 0x009896800000895d */ /* 0x004fea0003900000 */
[----:B------:R-:W2:Y:S02]  /*7ec0*/  @!P0 SYNCS.PHASECHK.TRANS64 P0, [R0+URZ+0x280], R2 ;  /* 0x00028002000085a7 */ /* 0x000ea400080010ff */
[----:B--2---:R-:W-:Y:S05]  /*7ed0*/  @!P0 BRA `(.L_x_25) ;  /* 0xfffffffc00f08947 */ /* 0x004fea000383ffff */
[----:B------:R-:W-:Y:S05]  /*7ee0*/  BRA `(.L_x_138) ;  /* 0xffffff9c00387947 */ /* 0x000fea000383ffff */
.L_x_28:
[----:B-1----:R-:W-:Y:S07]  /*7ef0*/  MOV R0, UR33 ;  /* 0x0000002100007c02 */ /* 0x002fee0008000f00 */
.L_x_139:
[----:B-1----:R1:W2:Y:S02]  /*7f00*/  SYNCS.PHASECHK.TRANS64.TRYWAIT P0, [R0+URZ+0xf0], R3 ;  /* 0x0000f003000075a7 */ /* 0x0022a400080011ff */
[----:B--2---:R-:W-:Y:S05]  /*7f10*/  @!P0 NANOSLEEP.SYNCS 0x989680 ;  /* 0x009896800000895d */ /* 0x004fea0003900000 */
[----:B------:R-:W2:Y:S02]  /*7f20*/  @!P0 SYNCS.PHASECHK.TRANS64 P0, [R0+URZ+0xf0], R3 ;  /* 0x0000f003000085a7 */ /* 0x000ea400080010ff */
[----:B--2---:R-:W-:Y:S05]  /*7f30*/  @!P0 BRA `(.L_x_139) ;  /* 0xfffffffc00f08947 */ /* 0x004fea000383ffff */
[----:B------:R-:W-:Y:S05]  /*7f40*/  BRA `(.L_x_27) ;  /* 0xffffff9c00787947 */ /* 0x000fea000383ffff */
.L_x_35:
[----:B-1----:R-:W-:Y:S07]  /*7f50*/  MOV R0, UR9 ;  /* 0x0000000900007c02 */ /* 0x002fee0008000f00 */
.L_x_140:
[----:B-1----:R1:W2:Y:S02]  /*7f60*/  SYNCS.PHASECHK.TRANS64.TRYWAIT P0, [R0+URZ+0xf0], R3 ;  /* 0x0000f003000075a7 */ /* 0x0022a400080011ff */
[----:B--2---:R-:W-:Y:S05]  /*7f70*/  @!P0 NANOSLEEP.SYNCS 0x989680 ;  /* 0x009896800000895d */ /* 0x004fea0003900000 */
[----:B------:R-:W2:Y:S02]  /*7f80*/  @!P0 SYNCS.PHASECHK.TRANS64 P0, [R0+URZ+0xf0], R3 ;  /* 0x0000f003000085a7 */ /* 0x000ea400080010ff */
[----:B--2---:R-:W-:Y:S05]  /*7f90*/  @!P0 BRA `(.L_x_140) ;  /* 0xfffffffc00f08947 */ /* 0x004fea000383ffff */
[----:B------:R-:W-:Y:S05]  /*7fa0*/  BRA `(.L_x_34) ;  /* 0xffffffa000387947 */ /* 0x000fea000383ffff */
.L_x_40:
[----:B-1----:R1:W2:Y:S02]  /*7fb0*/  SYNCS.PHASECHK.TRANS64.TRYWAIT P0, [R3+URZ+0x210], R0 ;  /* 0x00021000030075a7 */ /* 0x0022a400080011ff */
[----:B--2---:R-:W-:Y:S05]  /*7fc0*/  @!P0 NANOSLEEP.SYNCS 0x989680 ;  /* 0x009896800000895d */ /* 0x004fea0003900000 */
[----:B------:R-:W2:Y:S02]  /*7fd0*/  @!P0 SYNCS.PHASECHK.TRANS64 P0, [R3+URZ+0x210], R0 ;  /* 0x00021000030085a7 */ /* 0x000ea400080010ff */
[----:B--2---:R-:W-:Y:S05]  /*7fe0*/  @!P0 BRA `(.L_x_40) ;  /* 0xfffffffc00f08947 */ /* 0x004fea000383ffff */
[----:B------:R-:W-:Y:S05]  /*7ff0*/  BRA `(.L_x_141) ;  /* 0xffffffa000d87947 */ /* 0x000fea000383ffff */
.L_x_44:
[----:B------:R-:W-:-:S07]  /*8000*/  MOV R0, UR4 ;  /* 0x0000000400007c02 */ /* 0x000fce0008000f00 */
.L_x_142:
[----:B-1----:R1:W2:Y:S02]  /*8010*/  SYNCS.PHASECHK.TRANS64.TRYWAIT P0, [R0+URZ], R2 ;  /* 0x00000002000075a7 */ /* 0x0022a400080011ff */
[----:B--2---:R-:W-:Y:S05]  /*8020*/  @!P0 NANOSLEEP.SYNCS 0x989680 ;  /* 0x009896800000895d */ /* 0x004fea0003900000 */
[----:B------:R-:W2:Y:S02]  /*8030*/  @!P0 SYNCS.PHASECHK.TRANS64 P0, [R0+URZ], R2 ;  /* 0x00000002000085a7 */ /* 0x000ea400080010ff */
[----:B--2---:R-:W-:Y:S05]  /*8040*/  @!P0 BRA `(.L_x_142) ;  /* 0xfffffffc00f08947 */ /* 0x004fea000383ffff */
[----:B------:R-:W-:Y:S05]  /*8050*/  BRA `(.L_x_143) ;  /* 0xffffffa8007c7947 */ /* 0x000fea000383ffff */
.L_x_45:
[----:B------:R-:W-:-:S07]  /*8060*/  MOV R0, UR5 ;  /* 0x0000000500007c02 */ /* 0x000fce0008000f00 */
.L_x_144:
[----:B-1----:R1:W2:Y:S02]  /*8070*/  SYNCS.PHASECHK.TRANS64.TRYWAIT P0, [R0+URZ], R3 ;  /* 0x00000003000075a7 */ /* 0x0022a400080011ff */
[----:B--2---:R-:W-:Y:S05]  /*8080*/  @!P0 NANOSLEEP.SYNCS 0x989680 ;  /* 0x009896800000895d */ /* 0x004fea0003900000 */
[----:B------:R-:W2:Y:S02]  /*8090*/  @!P0 SYNCS.PHASECHK.TRANS64 P0, [R0+URZ], R3 ;  /* 0x00000003000085a7 */ /* 0x000ea400080010ff */
[----:B--2---:R-:W-:Y:S05]  /*80a0*/  @!P0 BRA `(.L_x_144) ;  /* 0xfffffffc00f08947 */ /* 0x004fea000383ffff */
[----:B------:R-:W-:Y:S05]  /*80b0*/  BRA `(.L_x_145) ;  /* 0xffffffa800887947 */ /* 0x000fea000383ffff */
.L_x_46:
[----:B------:R-:W-:-:S07]  /*80c0*/  MOV R0, UR5 ;  /* 0x0000000500007c02 */ /* 0x000fce0008000f00 */
.L_x_146:
[----:B-1----:R1:W2:Y:S02]  /*80d0*/  SYNCS.PHASECHK.TRANS64.TRYWAIT P0, [R0+URZ], R3 ;  /* 0x00000003000075a7 */ /* 0x0022a400080011ff */
[----:B--2---:R-:W-:Y:S05]  /*80e0*/  @!P0 NANOSLEEP.SYNCS 0x989680 ;  /* 0x009896800000895d */ /* 0x004fea0003900000 */
[----:B------:R-:W2:Y:S02]  /*80f0*/  @!P0 SYNCS.PHASECHK.TRANS64 P0, [R0+URZ], R3 ;  /* 0x00000003000085a7 */ /* 0x000ea400080010ff */
[----:B--2---:R-:W-:Y:S05]  /*8100*/  @!P0 BRA `(.L_x_146) ;  /* 0xfffffffc00f08947 */ /* 0x004fea000383ffff */
[----:B------:R-:W-:Y:S05]  /*8110*/  BRA `(.L_x_147) ;  /* 0xffffffa800947947 */ /* 0x000fea000383ffff */
.L_x_47:
[----:B------:R-:W-:-:S07]  /*8120*/  MOV R0, UR5 ;  /* 0x0000000500007c02 */ /* 0x000fce0008000f00 */
.L_x_148:
[----:B-1----:R1:W2:Y:S02]  /*8130*/  SYNCS.PHASECHK.TRANS64.TRYWAIT P0, [R0+URZ], R3 ;  /* 0x00000003000075a7 */ /* 0x0022a400080011ff */
[----:B--2---:R-:W-:Y:S05]  /*8140*/  @!P0 NANOSLEEP.SYNCS 0x989680 ;  /* 0x009896800000895d */ /* 0x004fea0003900000 */
[----:B------:R-:W2:Y:S02]  /*8150*/  @!P0 SYNCS.PHASECHK.TRANS64 P0, [R0+URZ], R3 ;  /* 0x00000003000085a7 */ /* 0x000ea400080010ff */
[----:B--2---:R-:W-:Y:S05]  /*8160*/  @!P0 BRA `(.L_x_148) ;  /* 0xfffffffc00f08947 */ /* 0x004fea000383ffff */
[----:B------:R-:W-:Y:S05]  /*8170*/  BRA `(.L_x_149) ;  /* 0xffffffa800a07947 */ /* 0x000fea000383ffff */
.L_x_48:
[----:B------:R-:W-:-:S07]  /*8180*/  MOV R0, UR5 ;  /* 0x0000000500007c02 */ /* 0x000fce0008000f00 */
.L_x_150:
[----:B-1----:R1:W2:Y:S02]  /*8190*/  SYNCS.PHASECHK.TRANS64.TRYWAIT P0, [R0+URZ], R3 ;  /* 0x00000003000075a7 */ /* 0x0022a400080011ff */
[----:B--2---:R-:W-:Y:S05]  /*81a0*/  @!P0 NANOSLEEP.SYNCS 0x989680 ;  /* 0x009896800000895d */ /* 0x004fea0003900000 */
[----:B------:R-:W2:Y:S02]  /*81b0*/  @!P0 SYNCS.PHASECHK.TRANS64 P0, [R0+URZ], R3 ;  /* 0x00000003000085a7 */ /* 0x000ea400080010ff */
[----:B--2---:R-:W-:Y:S05]  /*81c0*/  @!P0 BRA `(.L_x_150) ;  /* 0xfffffffc00f08947 */ /* 0x004fea000383ffff */
[----:B------:R-:W-:Y:S05]  /*81d0*/  BRA `(.L_x_151) ;  /* 0xffffffa800ac7947 */ /* 0x000fea000383ffff */
.L_x_49:
[----:B------:R-:W-:-:S07]  /*81e0*/  MOV R0, UR5 ;  /* 0x0000000500007c02 */ /* 0x000fce0008000f00 */
.L_x_152:
[----:B-1----:R1:W2:Y:S02]  /*81f0*/  SYNCS.PHASECHK.TRANS64.TRYWAIT P0, [R0+URZ], R3 ;  /* 0x00000003000075a7 */ /* 0x0022a400080011ff */
[----:B--2---:R-:W-:Y:S05]  /*8200*/  @!P0 NANOSLEEP.SYNCS 0x989680 ;  /* 0x009896800000895d */ /* 0x004fea0003900000 */
[----:B------:R-:W2:Y:S02]  /*8210*/  @!P0 SYNCS.PHASECHK.TRANS64 P0, [R0+URZ], R3 ;  /* 0x00000003000085a7 */ /* 0x000ea400080010ff */
[----:B--2---:R-:W-:Y:S05]  /*8220*/  @!P0 BRA `(.L_x_152) ;  /* 0xfffffffc00f08947 */ /* 0x004fea000383ffff */
[----:B------:R-:W-:Y:S05]  /*8230*/  BRA `(.L_x_153) ;  /* 0xffffffa800b87947 */ /* 0x000fea000383ffff */
.L_x_50:
[----:B------:R-:W-:-:S07]  /*8240*/  MOV R0, UR5 ;  /* 0x0000000500007c02 */ /* 0x000fce0008000f00 */
.L_x_154:
[----:B-1----:R1:W2:Y:S02]  /*8250*/  SYNCS.PHASECHK.TRANS64.TRYWAIT P0, [R0+URZ], R3 ;  /* 0x00000003000075a7 */ /* 0x0022a400080011ff */
[----:B--2---:R-:W-:Y:S05]  /*8260*/  @!P0 NANOSLEEP.SYNCS 0x989680 ;  /* 0x009896800000895d */ /* 0x004fea0003900000 */
[----:B------:R-:W2:Y:S02]  /*8270*/  @!P0 SYNCS.PHASECHK.TRANS64 P0, [R0+URZ], R3 ;  /* 0x00000003000085a7 */ /* 0x000ea400080010ff */
[----:B--2---:R-:W-:Y:S05]  /*8280*/  @!P0 BRA `(.L_x_154) ;  /* 0xfffffffc00f08947 */ /* 0x004fea000383ffff */
[----:B------:R-:W-:Y:S05]  /*8290*/  BRA `(.L_x_155) ;  /* 0xffffffa800c47947 */ /* 0x000fea000383ffff */
.L_x_51:
[----:B------:R-:W-:-:S07]  /*82a0*/  MOV R0, UR5 ;  /* 0x0000000500007c02 */ /* 0x000fce0008000f00 */
.L_x_156:
[----:B-1----:R1:W2:Y:S02]  /*82b0*/  SYNCS.PHASECHK.TRANS64.TRYWAIT P0, [R0+URZ], R3 ;  /* 0x00000003000075a7 */ /* 0x0022a400080011ff */
[----:B--2---:R-:W-:Y:S05]  /*82c0*/  @!P0 NANOSLEEP.SYNCS 0x989680 ;  /* 0x009896800000895d */ /* 0x004fea0003900000 */
[----:B------:R-:W2:Y:S02]  /*82d0*/  @!P0 SYNCS.PHASECHK.TRANS64 P0, [R0+URZ], R3 ;  /* 0x00000003000085a7 */ /* 0x000ea400080010ff */
[----:B--2---:R-:W-:Y:S05]  /*82e0*/  @!P0 BRA `(.L_x_156) ;  /* 0xfffffffc00f08947 */ /* 0x004fea000383ffff */
[----:B------:R-:W-:Y:S05]  /*82f0*/  BRA `(.L_x_157) ;  /* 0xffffffa800d07947 */ /* 0x000fea000383ffff */
.L_x_52:
[----:B------:R-:W-:-:S07]  /*8300*/  MOV R0, UR5 ;  /* 0x0000000500007c02 */ /* 0x000fce0008000f00 */
.L_x_158:
[----:B-1----:R1:W2:Y:S02]  /*8310*/  SYNCS.PHASECHK.TRANS64.TRYWAIT P0, [R0+URZ], R3 ;  /* 0x00000003000075a7 */ /* 0x0022a400080011ff */
[----:B--2---:R-:W-:Y:S05]  /*8320*/  @!P0 NANOSLEEP.SYNCS 0x989680 ;  /* 0x009896800000895d */ /* 0x004fea0003900000 */
[----:B------:R-:W2:Y:S02]  /*8330*/  @!P0 SYNCS.PHASECHK.TRANS64 P0, [R0+URZ], R3 ;  /* 0x00000003000085a7 */ /* 0x000ea400080010ff */
[----:B--2---:R-:W-:Y:S05]  /*8340*/  @!P0 BRA `(.L_x_158) ;  /* 0xfffffffc00f08947 */ /* 0x004fea000383ffff */
[----:B------:R-:W-:Y:S05]  /*8350*/  BRA `(.L_x_159) ;  /* 0xffffffa800dc7947 */ /* 0x000fea000383ffff */
.L_x_53:
[----:B------:R-:W-:-:S07]  /*8360*/  MOV R0, UR5 ;  /* 0x0000000500007c02 */ /* 0x000fce0008000f00 */
.L_x_160:
[----:B-1----:R1:W2:Y:S02]  /*8370*/  SYNCS.PHASECHK.TRANS64.TRYWAIT P0, [R0+URZ], R3 ;  /* 0x00000003000075a7 */ /* 0x0022a400080011ff */
[----:B--2---:R-:W-:Y:S05]  /*8380*/  @!P0 NANOSLEEP.SYNCS 0x989680 ;  /* 0x009896800000895d */ /* 0x004fea0003900000 */
[----:B------:R-:W2:Y:S02]  /*8390*/  @!P0 SYNCS.PHASECHK.TRANS64 P0, [R0+URZ], R3 ;  /* 0x00000003000085a7 */ /* 0x000ea400080010ff */
[----:B--2---:R-:W-:Y:S05]  /*83a0*/  @!P0 BRA `(.L_x_160) ;  /* 0xfffffffc00f08947 */ /* 0x004fea000383ffff */
[----:B------:R-:W-:Y:S05]  /*83b0*/  BRA `(.L_x_161) ;  /* 0xffffffa800e87947 */ /* 0x000fea000383ffff */
.L_x_54:
[----:B------:R-:W-:-:S07]  /*83c0*/  MOV R0, UR5 ;  /* 0x0000000500007c02 */ /* 0x000fce0008000f00 */
.L_x_162:
[----:B-1----:R1:W2:Y:S02]  /*83d0*/  SYNCS.PHASECHK.TRANS64.TRYWAIT P0, [R0+URZ], R3 ;  /* 0x00000003000075a7 */ /* 0x0022a400080011ff */
[----:B--2---:R-:W-:Y:S05]  /*83e0*/  @!P0 NANOSLEEP.SYNCS 0x989680 ;  /* 0x009896800000895d */ /* 0x004fea0003900000 */
[----:B------:R-:W2:Y:S02]  /*83f0*/  @!P0 SYNCS.PHASECHK.TRANS64 P0, [R0+URZ], R3 ;  /* 0x00000003000085a7 */ /* 0x000ea400080010ff */
[----:B--2---:R-:W-:Y:S05]  /*8400*/  @!P0 BRA `(.L_x_162) ;  /* 0xfffffffc00f08947 */ /* 0x004fea000383ffff */
[----:B------:R-:W-:Y:S05]  /*8410*/  BRA `(.L_x_163) ;  /* 0xffffffa800f47947 */ /* 0x000fea000383ffff */
.L_x_55:
[----:B------:R-:W-:-:S07]  /*8420*/  MOV R0, UR5 ;  /* 0x0000000500007c02 */ /* 0x000fce0008000f00 */
.L_x_164:
[----:B-1----:R1:W2:Y:S02]  /*8430*/  SYNCS.PHASECHK.TRANS64.TRYWAIT P0, [R0+URZ], R3 ;  /* 0x00000003000075a7 */ /* 0x0022a400080011ff */
[----:B--2---:R-:W-:Y:S05]  /*8440*/  @!P0 NANOSLEEP.SYNCS 0x989680 ;  /* 0x009896800000895d */ /* 0x004fea0003900000 */
[----:B------:R-:W2:Y:S02]  /*8450*/  @!P0 SYNCS.PHASECHK.TRANS64 P0, [R0+URZ], R3 ;  /* 0x00000003000085a7 */ /* 0x000ea400080010ff */
[----:B--2---:R-:W-:Y:S05]  /*8460*/  @!P0 BRA `(.L_x_164) ;  /* 0xfffffffc00f08947 */ /* 0x004fea000383ffff */
[----:B------:R-:W-:Y:S05]  /*8470*/  BRA `(.L_x_165) ;  /* 0xffffffac00007947 */ /* 0x000fea000383ffff */
.L_x_56:
[----:B------:R-:W-:-:S07]  /*8480*/  MOV R0, UR5 ;  /* 0x0000000500007c02 */ /* 0x000fce0008000f00 */
.L_x_166:
[----:B-1----:R1:W2:Y:S02]  /*8490*/  SYNCS.PHASECHK.TRANS64.TRYWAIT P0, [R0+URZ], R3 ;  /* 0x00000003000075a7 */ /* 0x0022a400080011ff */
[----:B--2---:R-:W-:Y:S05]  /*84a0*/  @!P0 NANOSLEEP.SYNCS 0x989680 ;  /* 0x009896800000895d */ /* 0x004fea0003900000 */
[----:B------:R-:W2:Y:S02]  /*84b0*/  @!P0 SYNCS.PHASECHK.TRANS64 P0, [R0+URZ], R3 ;  /* 0x00000003000085a7 */ /* 0x000ea400080010ff */
[----:B--2---:R-:W-:Y:S05]  /*84c0*/  @!P0 BRA `(.L_x_166) ;  /* 0xfffffffc00f08947 */ /* 0x004fea000383ffff */
[----:B------:R-:W-:Y:S05]  /*84d0*/  BRA `(.L_x_167) ;  /* 0xffffffac000c7947 */ /* 0x000fea000383ffff */
.L_x_57:
[----:B------:R-:W-:-:S07]  /*84e0*/  MOV R0, UR5 ;  /* 0x0000000500007c02 */ /* 0x000fce0008000f00 */
.L_x_168:
[----:B-1----:R1:W2:Y:S02]  /*84f0*/  SYNCS.PHASECHK.TRANS64.TRYWAIT P0, [R0+URZ], R3 ;  /* 0x00000003000075a7 */ /* 0x0022a400080011ff */
[----:B--2---:R-:W-:Y:S05]  /*8500*/  @!P0 NANOSLEEP.SYNCS 0x989680 ;  /* 0x009896800000895d */ /* 0x004fea0003900000 */
[----:B------:R-:W2:Y:S02]  /*8510*/  @!P0 SYNCS.PHASECHK.TRANS64 P0, [R0+URZ], R3 ;  /* 0x00000003000085a7 */ /* 0x000ea400080010ff */
[----:B--2---:R-:W-:Y:S05]  /*8520*/  @!P0 BRA `(.L_x_168) ;  /* 0xfffffffc00f08947 */ /* 0x004fea000383ffff */
[----:B------:R-:W-:Y:S05]  /*8530*/  BRA `(.L_x_169) ;  /* 0xffffffac00187947 */ /* 0x000fea000383ffff */
.L_x_58:
[----:B------:R-:W-:-:S07]  /*8540*/  MOV R0, UR5 ;  /* 0x0000000500007c02 */ /* 0x000fce0008000f00 */
.L_x_170:
[----:B-1----:R1:W2:Y:S02]  /*8550*/  SYNCS.PHASECHK.TRANS64.TRYWAIT P0, [R0+URZ], R3 ;  /* 0x00000003000075a7 */ /* 0x0022a400080011ff */
[----:B--2---:R-:W-:Y:S05]  /*8560*/  @!P0 NANOSLEEP.SYNCS 0x989680 ;  /* 0x009896800000895d */ /* 0x004fea0003900000 */
[----:B------:R-:W2:Y:S02]  /*8570*/  @!P0 SYNCS.PHASECHK.TRANS64 P0, [R0+URZ], R3 ;  /* 0x00000003000085a7 */ /* 0x000ea400080010ff */
[----:B--2---:R-:W-:Y:S05]  /*8580*/  @!P0 BRA `(.L_x_170) ;  /* 0xfffffffc00f08947 */ /* 0x004fea000383ffff */
[----:B------:R-:W-:Y:S05]  /*8590*/  BRA `(.L_x_171) ;  /* 0xffffffac00247947 */ /* 0x000fea000383ffff */
.L_x_59:
[----:B------:R-:W-:-:S07]  /*85a0*/  MOV R0, UR5 ;  /* 0x0000000500007c02 */ /* 0x000fce0008000f00 */
.L_x_172:
[----:B-1----:R1:W2:Y:S02]  /*85b0*/  SYNCS.PHASECHK.TRANS64.TRYWAIT P0, [R0+URZ], R3 ;  /* 0x00000003000075a7 */ /* 0x0022a400080011ff */
[----:B--2---:R-:W-:Y:S05]  /*85c0*/  @!P0 NANOSLEEP.SYNCS 0x989680 ;  /* 0x009896800000895d */ /* 0x004fea0003900000 */
[----:B------:R-:W2:Y:S02]  /*85d0*/  @!P0 SYNCS.PHASECHK.TRANS64 P0, [R0+URZ], R3 ;  /* 0x00000003000085a7 */ /* 0x000ea400080010ff */
[----:B--2---:R-:W-:Y:S05]  /*85e0*/  @!P0 BRA `(.L_x_172) ;  /* 0xfffffffc00f08947 */ /* 0x004fea000383ffff */
[----:B------:R-:W-:Y:S05]  /*85f0*/  BRA `(.L_x_173) ;  /* 0xffffffac00307947 */ /* 0x000fea000383ffff */
.L_x_60:
[----:B------:R-:W-:-:S07]  /*8600*/  MOV R0, UR5 ;  /* 0x0000000500007c02 */ /* 0x000fce0008000f00 */
.L_x_174:
[----:B-1----:R1:W2:Y:S02]  /*8610*/  SYNCS.PHASECHK.TRANS64.TRYWAIT P0, [R0+URZ], R3 ;  /* 0x00000003000075a7 */ /* 0x0022a400080011ff */
[----:B--2---:R-:W-:Y:S05]  /*8620*/  @!P0 NANOSLEEP.SYNCS 0x989680 ;  /* 0x009896800000895d */ /* 0x004fea0003900000 */
[----:B------:R-:W2:Y:S02]  /*8630*/  @!P0 SYNCS.PHASECHK.TRANS64 P0, [R0+URZ], R3 ;  /* 0x00000003000085a7 */ /* 0x000ea400080010ff */
[----:B--2---:R-:W-:Y:S05]  /*8640*/  @!P0 BRA `(.L_x_174) ;  /* 0xfffffffc00f08947 */ /* 0x004fea000383ffff */
[----:B------:R-:W-:Y:S05]  /*8650*/  BRA `(.L_x_175) ;  /* 0xffffffac003c7947 */ /* 0x000fea000383ffff */
.L_x_61:
[----:B------:R-:W-:-:S07]  /*8660*/  MOV R0, UR5 ;  /* 0x0000000500007c02 */ /* 0x000fce0008000f00 */
.L_x_176:
[----:B-1----:R1:W2:Y:S02]  /*8670*/  SYNCS.PHASECHK.TRANS64.TRYWAIT P0, [R0+URZ], R3 ;  /* 0x00000003000075a7 */ /* 0x0022a400080011ff */
[----:B--2---:R-:W-:Y:S05]  /*8680*/  @!P0 NANOSLEEP.SYNCS 0x989680 ;  /* 0x009896800000895d */ /* 0x004fea0003900000 */
[----:B------:R-:W2:Y:S02]  /*8690*/  @!P0 SYNCS.PHASECHK.TRANS64 P0, [R0+URZ], R3 ;  /* 0x00000003000085a7 */ /* 0x000ea400080010ff */
[----:B--2---:R-:W-:Y:S05]  /*86a0*/  @!P0 BRA `(.L_x_176) ;  /* 0xfffffffc00f08947 */ /* 0x004fea000383ffff */
[----:B------:R-:W-:Y:S05]  /*86b0*/  BRA `(.L_x_177) ;  /* 0xffffffac00487947 */ /* 0x000fea000383ffff */
.L_x_62:
[----:B------:R-:W-:-:S07]  /*86c0*/  MOV R0, UR5 ;  /* 0x0000000500007c02 */ /* 0x000fce0008000f00 */
.L_x_178:
[----:B-1----:R1:W2:Y:S02]  /*86d0*/  SYNCS.PHASECHK.TRANS64.TRYWAIT P0, [R0+URZ], R3 ;  /* 0x00000003000075a7 */ /* 0x0022a400080011ff */
[----:B--2---:R-:W-:Y:S05]  /*86e0*/  @!P0 NANOSLEEP.SYNCS 0x989680 ;  /* 0x009896800000895d */ /* 0x004fea0003900000 */
[----:B------:R-:W2:Y:S02]  /*86f0*/  @!P0 SYNCS.PHASECHK.TRANS64 P0, [R0+URZ], R3 ;  /* 0x00000003000085a7 */ /* 0x000ea400080010ff */
[----:B--2---:R-:W-:Y:S05]  /*8700*/  @!P0 BRA `(.L_x_178) ;  /* 0xfffffffc00f08947 */ /* 0x004fea000383ffff */
[----:B------:R-:W-:Y:S05]  /*8710*/  BRA `(.L_x_179) ;  /* 0xffffffac00547947 */ /* 0x000fea000383ffff */
.L_x_63:
[----:B------:R-:W-:-:S07]  /*8720*/  MOV R0, UR5 ;  /* 0x0000000500007c02 */ /* 0x000fce0008000f00 */
.L_x_180:
[----:B-1----:R1:W2:Y:S02]  /*8730*/  SYNCS.PHASECHK.TRANS64.TRYWAIT P0, [R0+URZ], R3 ;  /* 0x00000003000075a7 */ /* 0x0022a400080011ff */
[----:B--2---:R-:W-:Y:S05]  /*8740*/  @!P0 NANOSLEEP.SYNCS 0x989680 ;  /* 0x009896800000895d */ /* 0x004fea0003900000 */
[----:B------:R-:W2:Y:S02]  /*8750*/  @!P0 SYNCS.PHASECHK.TRANS64 P0, [R0+URZ], R3 ;  /* 0x00000003000085a7 */ /* 0x000ea400080010ff */
[----:B--2---:R-:W-:Y:S05]  /*8760*/  @!P0 BRA `(.L_x_180) ;  /* 0xfffffffc00f08947 */ /* 0x004fea000383ffff */
[----:B------:R-:W-:Y:S05]  /*8770*/  BRA `(.L_x_181) ;  /* 0xffffffac00607947 */ /* 0x000fea000383ffff */
.L_x_64:
[----:B------:R-:W-:-:S07]  /*8780*/  MOV R0, UR5 ;  /* 0x0000000500007c02 */ /* 0x000fce0008000f00 */
.L_x_182:
[----:B-1----:R1:W2:Y:S02]  /*8790*/  SYNCS.PHASECHK.TRANS64.TRYWAIT P0, [R0+URZ], R3 ;  /* 0x00000003000075a7 */ /* 0x0022a400080011ff */
[----:B--2---:R-:W-:Y:S05]  /*87a0*/  @!P0 NANOSLEEP.SYNCS 0x989680 ;  /* 0x009896800000895d */ /* 0x004fea0003900000 */
[----:B------:R-:W2:Y:S02]  /*87b0*/  @!P0 SYNCS.PHASECHK.TRANS64 P0, [R0+URZ], R3 ;  /* 0x00000003000085a7 */ /* 0x000ea400080010ff */
[----:B--2---:R-:W-:Y:S05]  /*87c0*/  @!P0 BRA `(.L_x_182) ;  /* 0xfffffffc00f08947 */ /* 0x004fea000383ffff */
[----:B------:R-:W-:Y:S05]  /*87d0*/  BRA `(.L_x_183) ;  /* 0xffffffac006c7947 */ /* 0x000fea000383ffff */
.L_x_65:
[----:B------:R-:W-:-:S07]  /*87e0*/  MOV R0, UR5 ;  /* 0x0000000500007c02 */ /* 0x000fce0008000f00 */
.L_x_184:
[----:B-1----:R1:W2:Y:S02]  /*87f0*/  SYNCS.PHASECHK.TRANS64.TRYWAIT P0, [R0+URZ], R3 ;  /* 0x00000003000075a7 */ /* 0x0022a400080011ff */
[----:B--2---:R-:W-:Y:S05]  /*8800*/  @!P0 NANOSLEEP.SYNCS 0x989680 ;  /* 0x009896800000895d */ /* 0x004fea0003900000 */
[----:B------:R-:W2:Y:S02]  /*8810*/  @!P0 SYNCS.PHASECHK.TRANS64 P0, [R0+URZ], R3 ;  /* 0x00000003000085a7 */ /* 0x000ea400080010ff */
[----:B--2---:R-:W-:Y:S05]  /*8820*/  @!P0 BRA `(.L_x_184) ;  /* 0xfffffffc00f08947 */ /* 0x004fea000383ffff */
[----:B------:R-:W-:Y:S05]  /*8830*/  BRA `(.L_x_185) ;  /* 0xffffffac00787947 */ /* 0x000fea000383ffff */
.L_x_66:
[----:B------:R-:W-:-:S07]  /*8840*/  MOV R0, UR5 ;  /* 0x0000000500007c02 */ /* 0x000fce0008000f00 */
.L_x_186:
[----:B-1----:R1:W2:Y:S02]  /*8850*/  SYNCS.PHASECHK.TRANS64.TRYWAIT P0, [R0+URZ], R3 ;  /* 0x00000003000075a7 */ /* 0x0022a400080011ff */
[----:B--2---:R-:W-:Y:S05]  /*8860*/  @!P0 NANOSLEEP.SYNCS 0x989680 ;  /* 0x009896800000895d */ /* 0x004fea0003900000 */
[----:B------:R-:W2:Y:S02]  /*8870*/  @!P0 SYNCS.PHASECHK.TRANS64 P0, [R0+URZ], R3 ;  /* 0x00000003000085a7 */ /* 0x000ea400080010ff */
[----:B--2---:R-:W-:Y:S05]  /*8880*/  @!P0 BRA `(.L_x_186) ;  /* 0xfffffffc00f08947 */ /* 0x004fea000383ffff */
[----:B------:R-:W-:Y:S05]  /*8890*/  BRA `(.L_x_187) ;  /* 0xffffffac00847947 */ /* 0x000fea000383ffff */
.L_x_67:
[----:B------:R-:W-:-:S07]  /*88a0*/  MOV R0, UR5 ;  /* 0x0000000500007c02 */ /* 0x000fce0008000f00 */
.L_x_188:
[----:B-1----:R1:W2:Y:S02]  /*88b0*/  SYNCS.PHASECHK.TRANS64.TRYWAIT P0, [R0+URZ], R3 ;  /* 0x00000003000075a7 */ /* 0x0022a400080011ff */
[----:B--2---:R-:W-:Y:S05]  /*88c0*/  @!P0 NANOSLEEP.SYNCS 0x989680 ;  /* 0x009896800000895d */ /* 0x004fea0003900000 */
[----:B------:R-:W2:Y:S02]  /*88d0*/  @!P0 SYNCS.PHASECHK.TRANS64 P0, [R0+URZ], R3 ;  /* 0x00000003000085a7 */ /* 0x000ea400080010ff */
[----:B--2---:R-:W-:Y:S05]  /*88e0*/  @!P0 BRA `(.L_x_188) ;  /* 0xfffffffc00f08947 */ /* 0x004fea000383ffff */
[----:B------:R-:W-:Y:S05]  /*88f0*/  BRA `(.L_x_189) ;  /* 0xffffffac00907947 */ /* 0x000fea000383ffff */
.L_x_68:
[----:B------:R-:W-:-:S07]  /*8900*/  MOV R0, UR5 ;  /* 0x0000000500007c02 */ /* 0x000fce0008000f00 */
.L_x_190:
[----:B-1----:R1:W2:Y:S02]  /*8910*/  SYNCS.PHASECHK.TRANS64.TRYWAIT P0, [R0+URZ], R3 ;  /* 0x00000003000075a7 */ /* 0x0022a400080011ff */
[----:B--2---:R-:W-:Y:S05]  /*8920*/  @!P0 NANOSLEEP.SYNCS 0x989680 ;  /* 0x009896800000895d */ /* 0x004fea0003900000 */
[----:B------:R-:W2:Y:S02]  /*8930*/  @!P0 SYNCS.PHASECHK.TRANS64 P0, [R0+URZ], R3 ;  /* 0x00000003000085a7 */ /* 0x000ea400080010ff */
[----:B--2---:R-:W-:Y:S05]  /*8940*/  @!P0 BRA `(.L_x_190) ;  /* 0xfffffffc00f08947 */ /* 0x004fea000383ffff */
[----:B------:R-:W-:Y:S05]  /*8950*/  BRA `(.L_x_191) ;  /* 0xffffffac009c7947 */ /* 0x000fea000383ffff */
.L_x_69:
[----:B------:R-:W-:-:S07]  /*8960*/  MOV R0, UR5 ;  /* 0x0000000500007c02 */ /* 0x000fce0008000f00 */
.L_x_192:
[----:B-1----:R1:W2:Y:S02]  /*8970*/  SYNCS.PHASECHK.TRANS64.TRYWAIT P0, [R0+URZ], R3 ;  /* 0x00000003000075a7 */ /* 0x0022a400080011ff */
[----:B--2---:R-:W-:Y:S05]  /*8980*/  @!P0 NANOSLEEP.SYNCS 0x989680 ;  /* 0x009896800000895d */ /* 0x004fea0003900000 */
[----:B------:R-:W2:Y:S02]  /*8990*/  @!P0 SYNCS.PHASECHK.TRANS64 P0, [R0+URZ], R3 ;  /* 0x00000003000085a7 */ /* 0x000ea400080010ff */
[----:B--2---:R-:W-:Y:S05]  /*89a0*/  @!P0 BRA `(.L_x_192) ;  /* 0xfffffffc00f08947 */ /* 0x004fea000383ffff */
[----:B------:R-:W-:Y:S05]  /*89b0*/  BRA `(.L_x_193) ;  /* 0xffffffac00a87947 */ /* 0x000fea000383ffff */
.L_x_70:
[----:B------:R-:W-:-:S07]  /*89c0*/  MOV R0, UR5 ;  /* 0x0000000500007c02 */ /* 0x000fce0008000f00 */
.L_x_194:
[----:B-1----:R1:W2:Y:S02]  /*89d0*/  SYNCS.PHASECHK.TRANS64.TRYWAIT P0, [R0+URZ], R3 ;  /* 0x00000003000075a7 */ /* 0x0022a400080011ff */
[----:B--2---:R-:W-:Y:S05]  /*89e0*/  @!P0 NANOSLEEP.SYNCS 0x989680 ;  /* 0x009896800000895d */ /* 0x004fea0003900000 */
[----:B------:R-:W2:Y:S02]  /*89f0*/  @!P0 SYNCS.PHASECHK.TRANS64 P0, [R0+URZ], R3 ;  /* 0x00000003000085a7 */ /* 0x000ea400080010ff */
[----:B--2---:R-:W-:Y:S05]  /*8a00*/  @!P0 BRA `(.L_x_194) ;  /* 0xfffffffc00f08947 */ /* 0x004fea000383ffff */
[----:B------:R-:W-:Y:S05]  /*8a10*/  BRA `(.L_x_195) ;  /* 0xffffffac00b47947 */ /* 0x000fea000383ffff */
.L_x_71:
[----:B------:R-:W-:-:S07]  /*8a20*/  MOV R0, UR5 ;  /* 0x0000000500007c02 */ /* 0x000fce0008000f00 */
.L_x_196:
[----:B-1----:R1:W2:Y:S02]  /*8a30*/  SYNCS.PHASECHK.TRANS64.TRYWAIT P0, [R0+URZ], R3 ;  /* 0x00000003000075a7 */ /* 0x0022a400080011ff */
[----:B--2---:R-:W-:Y:S05]  /*8a40*/  @!P0 NANOSLEEP.SYNCS 0x989680 ;  /* 0x009896800000895d */ /* 0x004fea0003900000 */
[----:B------:R-:W2:Y:S02]  /*8a50*/  @!P0 SYNCS.PHASECHK.TRANS64 P0, [R0+URZ], R3 ;  /* 0x00000003000085a7 */ /* 0x000ea400080010ff */
[----:B--2---:R-:W-:Y:S05]  /*8a60*/  @!P0 BRA `(.L_x_196) ;  /* 0xfffffffc00f08947 */ /* 0x004fea000383ffff */
[----:B------:R-:W-:Y:S05]  /*8a70*/  BRA `(.L_x_197) ;  /* 0xffffffac00c07947 */ /* 0x000fea000383ffff */
.L_x_72:
[----:B------:R-:W-:-:S07]  /*8a80*/  MOV R0, UR5 ;  /* 0x0000000500007c02 */ /* 0x000fce0008000f00 */
.L_x_198:
[----:B-1----:R1:W2:Y:S02]  /*8a90*/  SYNCS.PHASECHK.TRANS64.TRYWAIT P0, [R0+URZ], R3 ;  /* 0x00000003000075a7 */ /* 0x0022a400080011ff */
[----:B--2---:R-:W-:Y:S05]  /*8aa0*/  @!P0 NANOSLEEP.SYNCS 0x989680 ;  /* 0x009896800000895d */ /* 0x004fea0003900000 */
[----:B------:R-:W2:Y:S02]  /*8ab0*/  @!P0 SYNCS.PHASECHK.TRANS64 P0, [R0+URZ], R3 ;  /* 0x00000003000085a7 */ /* 0x000ea400080010ff */
[----:B--2---:R-:W-:Y:S05]  /*8ac0*/  @!P0 BRA `(.L_x_198) ;  /* 0xfffffffc00f08947 */ /* 0x004fea000383ffff */
[----:B------:R-:W-:Y:S05]  /*8ad0*/  BRA `(.L_x_199) ;  /* 0xffffffac00cc7947 */ /* 0x000fea000383ffff */
.L_x_75:
[----:B-1----:R1:W2:Y:S02]  /*8ae0*/  SYNCS.PHASECHK.TRANS64.TRYWAIT P0, [R2+URZ+0x270], R4 ;  /* 0x00027004020075a7 */ /* 0x0022a400080011ff */
[----:B--2---:R-:W-:Y:S05]  /*8af0*/  @!P0 NANOSLEEP.SYNCS 0x989680 ;  /* 0x009896800000895d */ /* 0x004fea0003900000 */
[----:B------:R-:W2:Y:S02]  /*8b00*/  @!P0 SYNCS.PHASECHK.TRANS64 P0, [R2+URZ+0x270], R4 ;  /* 0x00027004020085a7 */ /* 0x000ea400080010ff */
[----:B--2---:R-:W-:Y:S05]  /*8b10*/  @!P0 BRA `(.L_x_75) ;  /* 0xfffffffc00f08947 */ /* 0x004fea000383ffff */
[----:B------:R-:W-:Y:S05]  /*8b20*/  BRA `(.L_x_200) ;  /* 0xffffffb000287947 */ /* 0x000fea000383ffff */
.L_x_76:
[----:B------:R-:W-:-:S07]  /*8b30*/  MOV R2, UR4 ;  /* 0x0000000400027c02 */ /* 0x000fce0008000f00 */
.L_x_201:
[----:B-1----:R1:W2:Y:S02]  /*8b40*/  SYNCS.PHASECHK.TRANS64.TRYWAIT P0, [R2+URZ+0x220], R5 ;  /* 0x00022005020075a7 */ /* 0x0022a400080011ff */
[----:B--2---:R-:W-:Y:S05]  /*8b50*/  @!P0 NANOSLEEP.SYNCS 0x989680 ;  /* 0x009896800000895d */ /* 0x004fea0003900000 */
[----:B------:R-:W2:Y:S02]  /*8b60*/  @!P0 SYNCS.PHASECHK.TRANS64 P0, [R2+URZ+0x220], R5 ;  /* 0x00022005020085a7 */ /* 0x000ea400080010ff */
[----:B--2---:R-:W-:Y:S05]  /*8b70*/  @!P0 BRA `(.L_x_201) ;  /* 0xfffffffc00f08947 */ /* 0x004fea000383ffff */
[----:B------:R-:W-:Y:S05]  /*8b80*/  BRA `(.L_x_202) ;  /* 0xffffffb000387947 */ /* 0x000fea000383ffff */
.L_x_77:
[----:B-1----:R1:W2:Y:S02]  /*8b90*/  SYNCS.PHASECHK.TRANS64.TRYWAIT P1, [R2+URZ+0x210], R4 ;  /* 0x00021004020075a7 */ /* 0x0022a400080211ff */
[----:B--2---:R-:W-:Y:S05]  /*8ba0*/  @!P1 NANOSLEEP.SYNCS 0x989680 ;  /* 0x009896800000995d */ /* 0x004fea0003900000 */
[----:B------:R-:W2:Y:S02]  /*8bb0*/  @!P1 SYNCS.PHASECHK.TRANS64 P1, [R2+URZ+0x210], R4 ;  /* 0x00021004020095a7 */ /* 0x000ea400080210ff */
[----:B--2---:R-:W-:Y:S05]  /*8bc0*/  @!P1 BRA `(.L_x_77) ;  /* 0xfffffffc00f09947 */ /* 0x004fea000383ffff */
[----:B------:R-:W-:Y:S05]  /*8bd0*/  BRA `(.L_x_203) ;  /* 0xffffffb000687947 */ /* 0x000fea000383ffff */
.L_x_80:
[----:B------:R-:W-:-:S07]  /*8be0*/  MOV R0, UR4 ;  /* 0x0000000400007c02 */ /* 0x000fce0008000f00 */
.L_x_204:
[----:B-1----:R1:W2:Y:S02]  /*8bf0*/  SYNCS.PHASECHK.TRANS64.TRYWAIT P0, [R0+URZ+0x220], R2 ;  /* 0x00022002000075a7 */ /* 0x0022a400080011ff */
[----:B--2---:R-:W-:Y:S05]  /*8c00*/  @!P0 NANOSLEEP.SYNCS 0x989680 ;  /* 0x009896800000895d */ /* 0x004fea0003900000 */
[----:B------:R-:W2:Y:S02]  /*8c10*/  @!P0 SYNCS.PHASECHK.TRANS64 P0, [R0+URZ+0x220], R2 ;  /* 0x00022002000085a7 */ /* 0x000ea400080010ff */
[----:B--2---:R-:W-:Y:S05]  /*8c20*/  @!P0 BRA `(.L_x_204) ;  /* 0xfffffffc00f08947 */ /* 0x004fea000383ffff */
[----:B------:R-:W-:Y:S05]  /*8c30*/  BRA `(.L_x_79) ;  /* 0xffffffb000bc7947 */ /* 0x000fea000383ffff */
.L_x_87:
[----:B-1----:R1:W2:Y:S02]  /*8c40*/  SYNCS.PHASECHK.TRANS64.TRYWAIT P1, [R0+URZ+0x210], R2 ;  /* 0x00021002000075a7 */ /* 0x0022a400080211ff */
[----:B--2---:R-:W-:Y:S05]  /*8c50*/  @!P1 NANOSLEEP.SYNCS 0x989680 ;  /* 0x009896800000995d */ /* 0x004fea0003900000 */
[----:B------:R-:W2:Y:S02]  /*8c60*/  @!P1 SYNCS.PHASECHK.TRANS64 P1, [R0+URZ+0x210], R2 ;  /* 0x00021002000095a7 */ /* 0x000ea400080210ff */
[----:B--2---:R-:W-:Y:S05]  /*8c70*/  @!P1 BRA `(.L_x_87) ;  /* 0xfffffffc00f09947 */ /* 0x004fea000383ffff */
[----:B------:R-:W-:Y:S05]  /*8c80*/  BRA `(.L_x_205) ;  /* 0xffffffb800207947 */ /* 0x000fea000383ffff */
.L_x_88:
[----:B------:R-:W-:-:S07]  /*8c90*/  MOV R2, UR23 ;  /* 0x0000001700027c02 */ /* 0x000fce0008000f00 */
.L_x_206:
[----:B-1----:R1:W2:Y:S02]  /*8ca0*/  SYNCS.PHASECHK.TRANS64.TRYWAIT P0, [R2+URZ+0x250], R0 ;  /* 0x00025000020075a7 */ /* 0x0022a400080011ff */
[----:B--2---:R-:W-:Y:S05]  /*8cb0*/  @!P0 NANOSLEEP.SYNCS 0x989680 ;  /* 0x009896800000895d */ /* 0x004fea0003900000 */
[----:B------:R-:W2:Y:S02]  /*8cc0*/  @!P0 SYNCS.PHASECHK.TRANS64 P0, [R2+URZ+0x250], R0 ;  /* 0x00025000020085a7 */ /* 0x000ea400080010ff */
[----:B--2---:R-:W-:Y:S05]  /*8cd0*/  @!P0 BRA `(.L_x_206) ;  /* 0xfffffffc00f08947 */ /* 0x004fea000383ffff */
[----:B------:R-:W-:Y:S05]  /*8ce0*/  BRA `(.L_x_207) ;  /* 0xffffffb8006c7947 */ /* 0x000fea000383ffff */
.L_x_91:
[----:B------:R-:W-:Y:S07]  /*8cf0*/  MOV R0, UR7 ;  /* 0x0000000700007c02 */ /* 0x000fee0008000f00 */
.L_x_208:
[----:B-1----:R1:W2:Y:S02]  /*8d00*/  SYNCS.PHASECHK.TRANS64.TRYWAIT P0, [R0+URZ], R2 ;  /* 0x00000002000075a7 */ /* 0x0022a400080011ff */
[----:B--2---:R-:W-:Y:S05]  /*8d10*/  @!P0 NANOSLEEP.SYNCS 0x989680 ;  /* 0x009896800000895d */ /* 0x004fea0003900000 */
[----:B------:R-:W2:Y:S02]  /*8d20*/  @!P0 SYNCS.PHASECHK.TRANS64 P0, [R0+URZ], R2 ;  /* 0x00000002000085a7 */ /* 0x000ea400080010ff */
[----:B--2---:R-:W-:Y:S05]  /*8d30*/  @!P0 BRA `(.L_x_208) ;  /* 0xfffffffc00f08947 */ /* 0x004fea000383ffff */
[----:B------:R-:W-:Y:S05]  /*8d40*/  BRA `(.L_x_90) ;  /* 0xffffffb800887947 */ /* 0x000fea000383ffff */
.L_x_94:
[----:B------:R-:W-:-:S07]  /*8d50*/  MOV R0, UR4 ;  /* 0x0000000400007c02 */ /* 0x000fce0008000f00 */
.L_x_209:
[----:B--2---:R2:W4:Y:S02]  /*8d60*/  SYNCS.PHASECHK.TRANS64.TRYWAIT P0, [R0+URZ], R2 ;  /* 0x00000002000075a7 */ /* 0x00452400080011ff */
[----:B----4-:R-:W-:Y:S05]  /*8d70*/  @!P0 NANOSLEEP.SYNCS 0x989680 ;  /* 0x009896800000895d */ /* 0x010fea0003900000 */
[----:B------:R-:W4:Y:S02]  /*8d80*/  @!P0 SYNCS.PHASECHK.TRANS64 P0, [R0+URZ], R2 ;  /* 0x00000002000085a7 */ /* 0x000f2400080010ff */
[----:B----4-:R-:W-:Y:S05]  /*8d90*/  @!P0 BRA `(.L_x_209) ;  /* 0xfffffffc00f08947 */ /* 0x010fea000383ffff */
[----:B------:R-:W-:Y:S05]  /*8da0*/  BRA `(.L_x_210) ;  /* 0xffffffbc003c7947 */ /* 0x000fea000383ffff */
.L_x_95:
[----:B------:R-:W-:-:S07]  /*8db0*/  MOV R0, UR5 ;  /* 0x0000000500007c02 */ /* 0x000fce0008000f00 */
.L_x_211:
[----:B-1----:R1:W2:Y:S02]  /*8dc0*/  SYNCS.PHASECHK.TRANS64.TRYWAIT P0, [R0+URZ], R3 ;  /* 0x00000003000075a7 */ /* 0x0022a400080011ff */
[----:B--2---:R-:W-:Y:S05]  /*8dd0*/  @!P0 NANOSLEEP.SYNCS 0x989680 ;  /* 0x009896800000895d */ /* 0x004fea0003900000 */
[----:B------:R-:W2:Y:S02]  /*8de0*/  @!P0 SYNCS.PHASECHK.TRANS64 P0, [R0+URZ], R3 ;  /* 0x00000003000085a7 */ /* 0x000ea400080010ff */
[----:B--2---:R-:W-:Y:S05]  /*8df0*/  @!P0 BRA `(.L_x_211) ;  /* 0xfffffffc00f08947 */ /* 0x004fea000383ffff */
[----:B------:R-:W-:Y:S05]  /*8e00*/  BRA `(.L_x_212) ;  /* 0xffffffbc00487947 */ /* 0x000fea000383ffff */
.L_x_96:
[----:B------:R-:W-:-:S07]  /*8e10*/  MOV R0, UR5 ;  /* 0x0000000500007c02 */ /* 0x000fce0008000f00 */
.L_x_213:
[----:B-1----:R1:W2:Y:S02]  /*8e20*/  SYNCS.PHASECHK.TRANS64.TRYWAIT P0, [R0+URZ], R3 ;  /* 0x00000003000075a7 */ /* 0x0022a400080011ff */
[----:B--2---:R-:W-:Y:S05]  /*8e30*/  @!P0 NANOSLEEP.SYNCS 0x989680 ;  /* 0x009896800000895d */ /* 0x004fea0003900000 */
[----:B------:R-:W2:Y:S02]  /*8e40*/  @!P0 SYNCS.PHASECHK.TRANS64 P0, [R0+URZ], R3 ;  /* 0x00000003000085a7 */ /* 0x000ea400080010ff */
[----:B--2---:R-:W-:Y:S05]  /*8e50*/  @!P0 BRA `(.L_x_213) ;  /* 0xfffffffc00f08947 */ /* 0x004fea000383ffff */
[----:B------:R-:W-:Y:S05]  /*8e60*/  BRA `(.L_x_214) ;  /* 0xffffffbc00547947 */ /* 0x000fea000383ffff */
.L_x_97:
[----:B-1----:R-:W-:-:S07]  /*8e70*/  MOV R0, UR4 ;  /* 0x0000000400007c02 */ /* 0x002fce0008000f00 */
.L_x_215:
[----:B-1----:R1:W2:Y:S02]  /*8e80*/  SYNCS.PHASECHK.TRANS64.TRYWAIT P0, [R0+URZ], R2 ;  /* 0x00000002000075a7 */ /* 0x0022a400080011ff */
[----:B--2---:R-:W-:Y:S05]  /*8e90*/  @!P0 NANOSLEEP.SYNCS 0x989680 ;  /* 0x009896800000895d */ /* 0x004fea0003900000 */
[----:B------:R-:W2:Y:S02]  /*8ea0*/  @!P0 SYNCS.PHASECHK.TRANS64 P0, [R0+URZ], R2 ;  /* 0x00000002000085a7 */ /* 0x000ea400080010ff */
[----:B--2---:R-:W-:Y:S05]  /*8eb0*/  @!P0 BRA `(.L_x_215) ;  /* 0xfffffffc00f08947 */ /* 0x004fea000383ffff */
[----:B------:R-:W-:Y:S05]  /*8ec0*/  BRA `(.L_x_216) ;  /* 0xffffffbc00607947 */ /* 0x000fea000383ffff */
.L_x_102:
[----:B--2---:R2:W3:Y:S02]  /*8ed0*/  SYNCS.PHASECHK.TRANS64.TRYWAIT P0, [R3+URZ+0x210], R0 ;  /* 0x00021000030075a7 */ /* 0x0044e400080011ff */
[----:B---3--:R-:W-:Y:S05]  /*8ee0*/  @!P0 NANOSLEEP.SYNCS 0x989680 ;  /* 0x009896800000895d */ /* 0x008fea0003900000 */
[----:B------:R-:W3:Y:S02]  /*8ef0*/  @!P0 SYNCS.PHASECHK.TRANS64 P0, [R3+URZ+0x210], R0 ;  /* 0x00021000030085a7 */ /* 0x000ee400080010ff */
[----:B---3--:R-:W-:Y:S05]  /*8f00*/  @!P0 BRA `(.L_x_102) ;  /* 0xfffffffc00f08947 */ /* 0x008fea000383ffff */
[----:B------:R-:W-:Y:S05]  /*8f10*/  BRA `(.L_x_217) ;  /* 0xffffffc000847947 */ /* 0x000fea000383ffff */
.L_x_105:
[----:B--2---:R-:W-:Y:S07]  /*8f20*/  MOV R0, UR6 ;  /* 0x0000000600007c02 */ /* 0x004fee0008000f00 */
.L_x_218:
[----:B--2---:R2:W3:Y:S02]  /*8f30*/  SYNCS.PHASECHK.TRANS64.TRYWAIT P1, [R0+URZ+0x208], R2 ;  /* 0x00020802000075a7 */ /* 0x0044e400080211ff */
[----:B---3--:R-:W-:Y:S05]  /*8f40*/  @!P1 NANOSLEEP.SYNCS 0x989680 ;  /* 0x009896800000995d */ /* 0x008fea0003900000 */
[----:B------:R-:W3:Y:S02]  /*8f50*/  @!P1 SYNCS.PHASECHK.TRANS64 P1, [R0+URZ+0x208], R2 ;  /* 0x00020802000095a7 */ /* 0x000ee400080210ff */
[----:B---3--:R-:W-:Y:S05]  /*8f60*/  @!P1 BRA `(.L_x_218) ;  /* 0xfffffffc00f09947 */ /* 0x008fea000383ffff */
[----:B------:R-:W-:Y:S05]  /*8f70*/  BRA `(.L_x_104) ;  /* 0xffffffc400f47947 */ /* 0x000fea000383ffff */
.L_x_108:
[----:B------:R-:W-:Y:S07]  /*8f80*/  MOV R2, UR5 ;  /* 0x0000000500027c02 */ /* 0x000fee0008000f00 */
.L_x_219:
[----:B--2---:R2:W3:Y:S02]  /*8f90*/  SYNCS.PHASECHK.TRANS64.TRYWAIT P2, [R2+URZ+0x1f0], R0 ;  /* 0x0001f000020075a7 */ /* 0x0044e400080411ff */
[----:B---3--:R-:W-:Y:S05]  /*8fa0*/  @!P2 NANOSLEEP.SYNCS 0x989680 ;  /* 0x009896800000a95d */ /* 0x008fea0003900000 */
[----:B------:R-:W3:Y:S02]  /*8fb0*/  @!P2 SYNCS.PHASECHK.TRANS64 P2, [R2+URZ+0x1f0], R0 ;  /* 0x0001f0000200a5a7 */ /* 0x000ee400080410ff */
[----:B---3--:R-:W-:Y:S05]  /*8fc0*/  @!P2 BRA `(.L_x_219) ;  /* 0xfffffffc00f0a947 */ /* 0x008fea000383ffff */
[----:B------:R-:W-:Y:S05]  /*8fd0*/  BRA `(.L_x_220) ;  /* 0xffffffc800507947 */ /* 0x000fea000383ffff */
.L_x_110:
[----:B------:R-:W-:-:S07]  /*8fe0*/  MOV R0, UR4 ;  /* 0x0000000400007c02 */ /* 0x000fce0008000f00 */
.L_x_221:
[----:B---3--:R3:W4:Y:S02]  /*8ff0*/  SYNCS.PHASECHK.TRANS64.TRYWAIT P0, [R0+URZ], R2 ;  /* 0x00000002000075a7 */ /* 0x00872400080011ff */
[----:B----4-:R-:W-:Y:S05]  /*9000*/  @!P0 NANOSLEEP.SYNCS 0x989680 ;  /* 0x009896800000895d */ /* 0x010fea0003900000 */
[----:B------:R-:W4:Y:S02]  /*9010*/  @!P0 SYNCS.PHASECHK.TRANS64 P0, [R0+URZ], R2 ;  /* 0x00000002000085a7 */ /* 0x000f2400080010ff */
[----:B----4-:R-:W-:Y:S05]  /*9020*/  @!P0 BRA `(.L_x_221) ;  /* 0xfffffffc00f08947 */ /* 0x010fea000383ffff */
[----:B------:R-:W-:Y:S05]  /*9030*/  BRA `(.L_x_222) ;  /* 0xffffffcc001c7947 */ /* 0x000fea000383ffff */
.L_x_112:
[----:B--2---:R2:W3:Y:S02]  /*9040*/  SYNCS.PHASECHK.TRANS64.TRYWAIT P0, [R8+URZ+0x210], R0 ;  /* 0x00021000080075a7 */ /* 0x0044e400080011ff */
[----:B---3--:R-:W-:Y:S05]  /*9050*/  @!P0 NANOSLEEP.SYNCS 0x989680 ;  /* 0x009896800000895d */ /* 0x008fea0003900000 */
[----:B------:R-:W3:Y:S02]  /*9060*/  @!P0 SYNCS.PHASECHK.TRANS64 P0, [R8+URZ+0x210], R0 ;  /* 0x00021000080085a7 */ /* 0x000ee400080010ff */
[----:B---3--:R-:W-:Y:S05]  /*9070*/  @!P0 BRA `(.L_x_112) ;  /* 0xfffffffc00f08947 */ /* 0x008fea000383ffff */
[----:B------:R-:W-:Y:S05]  /*9080*/  BRA `(.L_x_223) ;  /* 0xffffffcc00f47947 */ /* 0x000fea000383ffff */
.L_x_122:
[----:B-1----:R1:W2:Y:S02]  /*9090*/  SYNCS.PHASECHK.TRANS64.TRYWAIT P1, [R0+URZ+0x1e0], R3 ;  /* 0x0001e003000075a7 */ /* 0x0022a400080211ff */
[----:B--2---:R-:W-:Y:S05]  /*90a0*/  @!P1 NANOSLEEP.SYNCS 0x989680 ;  /* 0x009896800000995d */ /* 0x004fea0003900000 */
[----:B------:R-:W2:Y:S02]  /*90b0*/  @!P1 SYNCS.PHASECHK.TRANS64 P1, [R0+URZ+0x1e0], R3 ;  /* 0x0001e003000095a7 */ /* 0x000ea400080210ff */
[----:B--2---:R-:W-:Y:S05]  /*90c0*/  @!P1 BRA `(.L_x_122) ;  /* 0xfffffffc00f09947 */ /* 0x004fea000383ffff */
[----:B------:R-:W-:Y:S05]  /*90d0*/  BRA `(.L_x_121) ;  /* 0xffffffdc001c7947 */ /* 0x000fea000383ffff */
.L_x_124:
[----:B-1----:R1:W3:Y:S02]  /*90e0*/  SYNCS.PHASECHK.TRANS64.TRYWAIT P1, [R17+URZ+0x230], R4 ;  /* 0x00023004110075a7 */ /* 0x0022e400080211ff */
[----:B---3--:R-:W-:Y:S05]  /*90f0*/  @!P1 NANOSLEEP.SYNCS 0x989680 ;  /* 0x009896800000995d */ /* 0x008fea0003900000 */
[----:B------:R-:W3:Y:S02]  /*9100*/  @!P1 SYNCS.PHASECHK.TRANS64 P1, [R17+URZ+0x230], R4 ;  /* 0x00023004110095a7 */ /* 0x000ee400080210ff */
[----:B---3--:R-:W-:Y:S05]  /*9110*/  @!P1 BRA `(.L_x_124) ;  /* 0xfffffffc00f09947 */ /* 0x008fea000383ffff */
[----:B------:R-:W-:Y:S05]  /*9120*/  BRA `(.L_x_123) ;  /* 0xffffffdc00707947 */ /* 0x000fea000383ffff */
        .weak           $__internal_0_$__cuda_sm10x_tcgen05_guardrail_trap_col_being_dealloced_not_returned_by_alloc
        .type           $__internal_0_$__cuda_sm10x_tcgen05_guardrail_trap_col_being_dealloced_not_returned_by_alloc,@function
        .size           $__internal_0_$__cuda_sm10x_tcgen05_guardrail_trap_col_being_dealloced_not_returned_by_alloc,($__internal_1_$__cuda_sm10x_tcgen05_guardrail_trap_phase_invalid_during_alloc - $__internal_0_$__cuda_sm10x_tcgen05_guardrail_trap_col_being_dealloced_not_returned_by_alloc)
$__internal_0_$__cuda_sm10x_tcgen05_guardrail_trap_col_being_dealloced_not_returned_by_alloc:
[----:B------:R-:W-:Y:S05]  /*9130*/  BPT.TRAP 0x1 ;  /* 0x000000040000795c */ /* 0x000fea0000300000 */
[----:B------:R-:W-:-:S04]  /*9140*/  HFMA2 R3, -RZ, RZ, 0, 0 ;  /* 0x00000000ff037431 */ /* 0x000fc800000001ff */
[----:B------:R-:W-:Y:S05]  /*9150*/  RET.REL.NODEC R2 `(_ZN7cutlass13device_kernelINS_4gemm6kernel13GemmUniversalIN4cute5tupleIJiiiiEEENS1_10collective13CollectiveMmaINS1_35MainloopSm100TmaUmmaWarpSpecializedILi30ELi2ELi4ENS5_IJNS4_1CILi2EEENSA_ILi1EEESC_EEEEENS5_IJNSA_ILi64EEENSA_ILi48EEENSA_ILi32EEEEEENS_10bfloat16_tENS5_IJlSC_lEEESJ_SK_NS4_8TiledMMAINS4_8MMA_AtomIJNS4_20SM100_MMA_F16BF16_SSISJ_SJ_fLi64ELi48ELNS4_4UMMA5MajorE0ELSP_0ELNSO_7ScaleInE0ELSQ_0EEEEEENS4_6LayoutINS5_IJSC_SC_SC_EEENS5_IJNSA_ILi0EEESV_SV_EEEEENS5_IJNS4_10UnderscoreESY_SY_EEEEENS4_13SM90_TMA_LOADENS4_14ComposedLayoutINS4_7SwizzleILi2ELi4ELi3EEENS4_18smem_ptr_flag_bitsILi16EEENST_INS5_IJNSA_ILi8EEESH_EEENS5_IJSH_SC_EEEEEEEvNS4_8identityENS4_23SM90_TMA_LOAD_MULTICASTES1B_vS1C_EENS_8epilogue10collective18CollectiveEpilogueINS1F_23Sm100TmaWarpSpecializedILi2ELi1ELi24ELb1ELb0EEEJSI_NS5_IJNST_ISF_SC_EENST_ISG_SC_EEEEESJ_SK_SJ_SK_NS1F_6fusion15FusionCallbacksIS1J_NS1N_17LinearCombinationISJ_fSJ_fLNS_15FloatRoundStyleE2EEESI_S1M_JEEENS4_5SM1004TMEM4LOAD26SM100_TMEM_LOAD_16dp256b2xES11_NS12_INS13_ILi1ELi4ELi3EEES16_NST_INS5_IJS17_NSA_ILi16EEEEEENS5_IJS1Y_SC_EEEEEEENS4_17SM75_U32x4_LDSM_NENS4_14SM90_TMA_STOREES22_NS4_17SM90_U32x4_STSM_NENS4_39AutoVectorizingCopyWithAssumedAlignmentILi128EEEEEEvvEEEEvNT_6ParamsE) ;  /* 0xffffff6c02a87950 */ /* 0x000fea0003c3ffff */
        .weak           $__internal_1_$__cuda_sm10x_tcgen05_guardrail_trap_phase_invalid_during_alloc
        .type           $__internal_1_$__cuda_sm10x_tcgen05_guardrail_trap_phase_invalid_during_alloc,@function
        .size           $__internal_1_$__cuda_sm10x_tcgen05_guardrail_trap_phase_invalid_during_alloc,($__internal_2_$__cuda_sm10x_tcgen05_guardrail_trap_unallocated_columns_being_dealloced - $__internal_1_$__cuda_sm10x_tcgen05_guardrail_trap_phase_invalid_during_alloc)
$__internal_1_$__cuda_sm10x_tcgen05_guardrail_trap_phase_invalid_during_alloc:
[----:B------:R-:W-:Y:S05]  /*9160*/  BPT.TRAP 0x1 ;  /* 0x000000040000795c */ /* 0x000fea0000300000 */
[----:B------:R-:W-:-:S04]  /*9170*/  MOV R5, 0x0 ;  /* 0x0000000000057802 */ /* 0x000fc80000000f00 */
[----:B------:R-:W-:Y:S05]  /*9180*/  RET.REL.NODEC R4 `(_ZN7cutlass13device_kernelINS_4gemm6kernel13GemmUniversalIN4cute5tupleIJiiiiEEENS1_10collective13CollectiveMmaINS1_35MainloopSm100TmaUmmaWarpSpecializedILi30ELi2ELi4ENS5_IJNS4_1CILi2EEENSA_ILi1EEESC_EEEEENS5_IJNSA_ILi64EEENSA_ILi48EEENSA_ILi32EEEEEENS_10bfloat16_tENS5_IJlSC_lEEESJ_SK_NS4_8TiledMMAINS4_8MMA_AtomIJNS4_20SM100_MMA_F16BF16_SSISJ_SJ_fLi64ELi48ELNS4_4UMMA5MajorE0ELSP_0ELNSO_7ScaleInE0ELSQ_0EEEEEENS4_6LayoutINS5_IJSC_SC_SC_EEENS5_IJNSA_ILi0EEESV_SV_EEEEENS5_IJNS4_10UnderscoreESY_SY_EEEEENS4_13SM90_TMA_LOADENS4_14ComposedLayoutINS4_7SwizzleILi2ELi4ELi3EEENS4_18smem_ptr_flag_bitsILi16EEENST_INS5_IJNSA_ILi8EEESH_EEENS5_IJSH_SC_EEEEEEEvNS4_8identityENS4_23SM90_TMA_LOAD_MULTICASTES1B_vS1C_EENS_8epilogue10collective18CollectiveEpilogueINS1F_23Sm100TmaWarpSpecializedILi2ELi1ELi24ELb1ELb0EEEJSI_NS5_IJNST_ISF_SC_EENST_ISG_SC_EEEEESJ_SK_SJ_SK_NS1F_6fusion15FusionCallbacksIS1J_NS1N_17LinearCombinationISJ_fSJ_fLNS_15FloatRoundStyleE2EEESI_S1M_JEEENS4_5SM1004TMEM4LOAD26SM100_TMEM_LOAD_16dp256b2xES11_NS12_INS13_ILi1ELi4ELi3EEES16_NST_INS5_IJS17_NSA_ILi16EEEEEENS5_IJS1Y_SC_EEEEEEENS4_17SM75_U32x4_LDSM_NENS4_14SM90_TMA_STOREES22_NS4_17SM90_U32x4_STSM_NENS4_39AutoVectorizingCopyWithAssumedAlignmentILi128EEEEEEvvEEEEvNT_6ParamsE) ;  /* 0xffffff6c049c7950 */ /* 0x000fea0003c3ffff */
        .weak           $__internal_2_$__cuda_sm10x_tcgen05_guardrail_trap_unallocated_columns_being_dealloced
        .type           $__internal_2_$__cuda_sm10x_tcgen05_guardrail_trap_unallocated_columns_being_dealloced,@function
        .size           $__internal_2_$__cuda_sm10x_tcgen05_guardrail_trap_unallocated_columns_being_dealloced,(.L_x_225 - $__internal_2_$__cuda_sm10x_tcgen05_guardrail_trap_unallocated_columns_being_dealloced)
$__internal_2_$__cuda_sm10x_tcgen05_guardrail_trap_unallocated_columns_being_dealloced:
[----:B------:R-:W-:Y:S05]  /*9190*/  BPT.TRAP 0x1 ;  /* 0x000000040000795c */ /* 0x000fea0000300000 */
[----:B------:R-:W-:-:S04]  /*91a0*/  HFMA2 R3, -RZ, RZ, 0, 0 ;  /* 0x00000000ff037431 */ /* 0x000fc800000001ff */
[----:B------:R-:W-:Y:S05]  /*91b0*/  RET.REL.NODEC R2 `(_ZN7cutlass13device_kernelINS_4gemm6kernel13GemmUniversalIN4cute5tupleIJiiiiEEENS1_10collective13CollectiveMmaINS1_35MainloopSm100TmaUmmaWarpSpecializedILi30ELi2ELi4ENS5_IJNS4_1CILi2EEENSA_ILi1EEESC_EEEEENS5_IJNSA_ILi64EEENSA_ILi48EEENSA_ILi32EEEEEENS_10bfloat16_tENS5_IJlSC_lEEESJ_SK_NS4_8TiledMMAINS4_8MMA_AtomIJNS4_20SM100_MMA_F16BF16_SSISJ_SJ_fLi64ELi48ELNS4_4UMMA5MajorE0ELSP_0ELNSO_7ScaleInE0ELSQ_0EEEEEENS4_6LayoutINS5_IJSC_SC_SC_EEENS5_IJNSA_ILi0EEESV_SV_EEEEENS5_IJNS4_10UnderscoreESY_SY_EEEEENS4_13SM90_TMA_LOADENS4_14ComposedLayoutINS4_7SwizzleILi2ELi4ELi3EEENS4_18smem_ptr_flag_bitsILi16EEENST_INS5_IJNSA_ILi8EEESH_EEENS5_IJSH_SC_EEEEEEEvNS4_8identityENS4_23SM90_TMA_LOAD_MULTICASTES1B_vS1C_EENS_8epilogue10collective18CollectiveEpilogueINS1F_23Sm100TmaWarpSpecializedILi2ELi1ELi24ELb1ELb0EEEJSI_NS5_IJNST_ISF_SC_EENST_ISG_SC_EEEEESJ_SK_SJ_SK_NS1F_6fusion15FusionCallbacksIS1J_NS1N_17LinearCombinationISJ_fSJ_fLNS_15FloatRoundStyleE2EEESI_S1M_JEEENS4_5SM1004TMEM4LOAD26SM100_TMEM_LOAD_16dp256b2xES11_NS12_INS13_ILi1ELi4ELi3EEES16_NST_INS5_IJS17_NSA_ILi16EEEEEENS5_IJS1Y_SC_EEEEEEENS4_17SM75_U32x4_LDSM_NENS4_14SM90_TMA_STOREES22_NS4_17SM90_U32x4_STSM_NENS4_39AutoVectorizingCopyWithAssumedAlignmentILi128EEEEEEvvEEEEvNT_6ParamsE) ;  /* 0xffffff6c02907950 */ /* 0x000fea0003c3ffff */
.L_x_224:
[----:B------:R-:W-:-:S00]  /*91c0*/  BRA `(.L_x_224) ;  /* 0xfffffffc00fc7947 */ /* 0x000fc0000383ffff */
[----:B------:R-:W-:-:S00]  /*91d0*/  NOP ;  /* 0x0000000000007918 */ /* 0x000fc00000000000 */
        /* <DEDUP_REMOVED lines=10> */
.L_x_225:


//--------------------- .nv.global.init           --------------------------
	.section	.nv.global.init,"aw",@progbits
.nv.global.init:
	.type		$str$27,@object
	.size		$str$27,($str$28 - $str$27)
$str$27:
        /*0000*/ 	.byte	0x28, 0x61, 0x64, 0x64, 0x72, 0x65, 0x73, 0x73, 0x20, 0x26, 0x20, 0x6d, 0x61, 0x73, 0x6b, 0x29
        /*0010*/ 	.byte	0x20, 0x3d, 0x3d, 0x20, 0x30, 0x00
	.type		$str$28,@object
	.size		$str$28,($str$26 - $str$28)
$str$28:
        /*0016*/ 	.byte	0x2f, 0x74, 0x6d, 0x70, 0x2f, 0x63, 0x75, 0x74, 0x6c, 0x61, 0x73, 0x73, 0x5f, 0x73, 0x77, 0x65
        /*0026*/ 	.byte	0x65, 0x70, 0x5f, 0x73, 0x72, 0x63, 0x2f, 0x69, 0x6e, 0x63, 0x6c, 0x75, 0x64, 0x65, 0x2f, 0x63
        /*0036*/ 	.byte	0x75, 0x74, 0x65, 0x2f, 0x70, 0x6f, 0x69, 0x6e, 0x74, 0x65, 0x72, 0x5f, 0x66, 0x6c, 0x61, 0x67
        /*0046*/ 	.byte	0x67, 0x65, 0x64, 0x2e, 0x68, 0x70, 0x70, 0x00
	.type		$str$26,@object
	.size		$str$26,($str$25 - $str$26)
$str$26:
        /*004e*/ 	.byte	0x2f, 0x74, 0x6d, 0x70, 0x2f, 0x63, 0x75, 0x74, 0x6c, 0x61, 0x73, 0x73, 0x5f, 0x73, 0x77, 0x65
        /*005e*/ 	.byte	0x65, 0x70, 0x5f, 0x73, 0x72, 0x63, 0x2f, 0x69, 0x6e, 0x63, 0x6c, 0x75, 0x64, 0x65, 0x2f, 0x63
        /*006e*/ 	.byte	0x75, 0x74, 0x65, 0x2f, 0x61, 0x74, 0x6f, 0x6d, 0x2f, 0x63, 0x6f, 0x70, 0x79, 0x5f, 0x74, 0x72
        /*007e*/ 	.byte	0x61, 0x69, 0x74, 0x73, 0x5f, 0x73, 0x6d, 0x31, 0x30, 0x30, 0x2e, 0x68, 0x70, 0x70, 0x00
	.type		$str$25,@object
	.size		$str$25,(__unnamed_1 - $str$25)
$str$25:
        /*008d*/ 	.byte	0x28, 0x28, 0x75, 0x69, 0x6e, 0x74, 0x33, 0x32, 0x5f, 0x74, 0x28, 0x74, 0x68, 0x72, 0x65, 0x61
        /*009d*/ 	.byte	0x64, 0x49, 0x64, 0x78, 0x2e, 0x78, 0x29, 0x20, 0x2f, 0x20, 0x33, 0x32, 0x29, 0x20, 0x25, 0x20
        /*00ad*/ 	.byte	0x34, 0x29, 0x20, 0x3d, 0x3d, 0x20, 0x28, 0x28, 0x28, 0x74, 0x6d, 0x65, 0x6d, 0x5f, 0x61, 0x64
        /*00bd*/ 	.byte	0x64, 0x72, 0x20, 0x3e, 0x3e, 0x20, 0x31, 0x36, 0x29, 0x20, 0x2f, 0x20, 0x33, 0x32, 0x29, 0x20
        /*00cd*/ 	.byte	0x25, 0x20, 0x34, 0x29, 0x00
	.type		__unnamed_1,@object
	.size		__unnamed_1,(__unnamed_2 - __unnamed_1)
__unnamed_1:
        /*00d2*/ 	.byte	0x61, 0x75, 0x74, 0x6f, 0x20, 0x63, 0x75, 0x74, 0x65, 0x3a, 0x3a, 0x61, 0x73, 0x5f, 0x70, 0x6f
        /* <DEDUP_REMOVED lines=24> */
        /*0262*/ 	.byte	0x43, 0x3c, 0x33, 0x30, 0x37, 0x32, 0x3e, 0x3e, 0x3e, 0x3e, 0x5d, 0x00
	.type		__unnamed_2,@object
	.size		__unnamed_2,(.L_2 - __unnamed_2)
__unnamed_2:
        /* <DEDUP_REMOVED lines=42> */
        /*050e*/ 	.byte	0x3e, 0x5d, 0x00
.L_2:


//--------------------- .nv.shared._ZN7cutlass13device_kernelINS_4gemm6kernel13GemmUniversalIN4cute5tupleIJiiiiEEENS1_10collective13CollectiveMmaINS1_35MainloopSm100TmaUmmaWarpSpecializedILi30ELi2ELi4ENS5_IJNS4_1CILi2EEENSA_ILi1EEESC_EEEEENS5_IJNSA_ILi64EEENSA_ILi48EEENSA_ILi32EEEEEENS_10bfloat16_tENS5_IJlSC_lEEESJ_SK_NS4_8TiledMMAINS4_8MMA_AtomIJNS4_20SM100_MMA_F16BF16_SSISJ_SJ_fLi64ELi48ELNS4_4UMMA5MajorE0ELSP_0ELNSO_7ScaleInE0ELSQ_0EEEEEENS4_6LayoutINS5_IJSC_SC_SC_EEENS5_IJNSA_ILi0EEESV_SV_EEEEENS5_IJNS4_10UnderscoreESY_SY_EEEEENS4_13SM90_TMA_LOADENS4_14ComposedLayoutINS4_7SwizzleILi2ELi4ELi3EEENS4_18smem_ptr_flag_bitsILi16EEENST_INS5_IJNSA_ILi8EEESH_EEENS5_IJSH_SC_EEEEEEEvNS4_8identityENS4_23SM90_TMA_LOAD_MULTICASTES1B_vS1C_EENS_8epilogue10collective18CollectiveEpilogueINS1F_23Sm100TmaWarpSpecializedILi2ELi1ELi24ELb1ELb0EEEJSI_NS5_IJNST_ISF_SC_EENST_ISG_SC_EEEEESJ_SK_SJ_SK_NS1F_6fusion15FusionCallbacksIS1J_NS1N_17LinearCombinationISJ_fSJ_fLNS_15FloatRoundStyleE2EEESI_S1M_JEEENS4_5SM1004TMEM4LOAD26SM100_TMEM_LOAD_16dp256b2xES11_NS12_INS13_ILi1ELi4ELi3EEES16_NST_INS5_IJS17_NSA_ILi16EEEEEENS5_IJS1Y_SC_EEEEEEENS4_17SM75_U32x4_LDSM_NENS4_14SM90_TMA_STOREES22_NS4_17SM90_U32x4_STSM_NENS4_39AutoVectorizingCopyWithAssumedAlignmentILi128EEEEEEvvEEEEvNT_6ParamsE --------------------------
	.section	.nv.shared._ZN7cutlass13device_kernelINS_4gemm6kernel13GemmUniversalIN4cute5tupleIJiiiiEEENS1_10collective13CollectiveMmaINS1_35MainloopSm100TmaUmmaWarpSpecializedILi30ELi2ELi4ENS5_IJNS4_1CILi2EEENSA_ILi1EEESC_EEEEENS5_IJNSA_ILi64EEENSA_ILi48EEENSA_ILi32EEEEEENS_10bfloat16_tENS5_IJlSC_lEEESJ_SK_NS4_8TiledMMAINS4_8MMA_AtomIJNS4_20SM100_MMA_F16BF16_SSISJ_SJ_fLi64ELi48ELNS4_4UMMA5MajorE0ELSP_0ELNSO_7ScaleInE0ELSQ_0EEEEEENS4_6LayoutINS5_IJSC_SC_SC_EEENS5_IJNSA_ILi0EEESV_SV_EEEEENS5_IJNS4_10UnderscoreESY_SY_EEEEENS4_13SM90_TMA_LOADENS4_14ComposedLayoutINS4_7SwizzleILi2ELi4ELi3EEENS4_18smem_ptr_flag_bitsILi16EEENST_INS5_IJNSA_ILi8EEESH_EEENS5_IJSH_SC_EEEEEEEvNS4_8identityENS4_23SM90_TMA_LOAD_MULTICASTES1B_vS1C_EENS_8epilogue10collective18CollectiveEpilogueINS1F_23Sm100TmaWarpSpecializedILi2ELi1ELi24ELb1ELb0EEEJSI_NS5_IJNST_ISF_SC_EENST_ISG_SC_EEEEESJ_SK_SJ_SK_NS1F_6fusion15FusionCallbacksIS1J_NS1N_17LinearCombinationISJ_fSJ_fLNS_15FloatRoundStyleE2EEESI_S1M_JEEENS4_5SM1004TMEM4LOAD26SM100_TMEM_LOAD_16dp256b2xES11_NS12_INS13_ILi1ELi4ELi3EEES16_NST_INS5_IJS17_NSA_ILi16EEEEEENS5_IJS1Y_SC_EEEEEEENS4_17SM75_U32x4_LDSM_NENS4_14SM90_TMA_STOREES22_NS4_17SM90_U32x4_STSM_NENS4_39AutoVectorizingCopyWithAssumedAlignmentILi128EEEEEEvvEEEEvNT_6ParamsE,"aw",@nobits
	.sectionflags	@""
	.align	16
	.zero		1024


//--------------------- .nv.shared.reserved.0     --------------------------
	.section	.nv.shared.reserved.0,"aw",@nobits
	.weak		__nv_reservedSMEM_offset_0_alias
	.size		__nv_reservedSMEM_offset_0_alias, 0, 64
	.other		__nv_reservedSMEM_offset_0_alias,@"STO_CUDA_RESERVED_SHARED STV_DEFAULT"
__nv_reservedSMEM_offset_0_alias:
	.zero		0
.nv.shared.reserved.0:
	.zero		64
	.weak		__nv_reservedSMEM_tcgen05_partition
	.type		__nv_reservedSMEM_tcgen05_partition,@object
	.size		__nv_reservedSMEM_tcgen05_partition,(.L_0 - __nv_reservedSMEM_tcgen05_partition)
__nv_reservedSMEM_tcgen05_partition:
	.zero		32
.L_0:


//--------------------- .nv.global                --------------------------
	.section	.nv.global,"aw",@nobits
.nv.global:
	.type		_ZN39_INTERNAL_a8b52c90_4_k_cu_33240fb9_77474cute1_E,@object
	.size		_ZN39_INTERNAL_a8b52c90_4_k_cu_33240fb9_77474cute1_E,(_ZN39_INTERNAL_a8b52c90_4_k_cu_33240fb9_77474cuda3std3__45__cpo6cbeginE - _ZN39_INTERNAL_a8b52c90_4_k_cu_33240fb9_77474cute1_E)
_ZN39_INTERNAL_a8b52c90_4_k_cu_33240fb9_77474cute1_E:
	.zero		1
	.type		_ZN39_INTERNAL_a8b52c90_4_k_cu_33240fb9_77474cuda3std3__45__cpo6cbeginE,@object
	.size		_ZN39_INTERNAL_a8b52c90_4_k_cu_33240fb9_77474cuda3std3__45__cpo6cbeginE,(_ZN39_INTERNAL_a8b52c90_4_k_cu_33240fb9_77474cuda3std3__48in_placeE - _ZN39_INTERNAL_a8b52c90_4_k_cu_33240fb9_77474cuda3std3__45__cpo6cbeginE)
_ZN39_INTERNAL_a8b52c90_4_k_cu_33240fb9_77474cuda3std3__45__cpo6cbeginE:
	.zero		1
	.type		_ZN39_INTERNAL_a8b52c90_4_k_cu_33240fb9_77474cuda3std3__48in_placeE,@object
	.size		_ZN39_INTERNAL_a8b52c90_4_k_cu_33240fb9_77474cuda3std3__48in_placeE,(_ZN39_INTERNAL_a8b52c90_4_k_cu_33240fb9_77474cuda3std6ranges3__45__cpo9iter_moveE - _ZN39_INTERNAL_a8b52c90_4_k_cu_33240fb9_77474cuda3std3__48in_placeE)
_ZN39_INTERNAL_a8b52c90_4_k_cu_33240fb9_77474cuda3std3__48in_placeE:
	.zero		1
	.type		_ZN39_INTERNAL_a8b52c90_4_k_cu_33240fb9_77474cuda3std6ranges3__45__cpo9iter_moveE,@object
	.size		_ZN39_INTERNAL_a8b52c90_4_k_cu_33240fb9_77474cuda3std6ranges3__45__cpo9iter_moveE,(_ZN39_INTERNAL_a8b52c90_4_k_cu_33240fb9_77474cuda3std3__45__cpo5beginE - _ZN39_INTERNAL_a8b52c90_4_k_cu_33240fb9_77474cuda3std6ranges3__45__cpo9iter_moveE)
_ZN39_INTERNAL_a8b52c90_4_k_cu_33240fb9_77474cuda3std6ranges3__45__cpo9iter_moveE:
	.zero		1
	.type		_ZN39_INTERNAL_a8b52c90_4_k_cu_33240fb9_77474cuda3std3__45__cpo5beginE,@object
	.size		_ZN39_INTERNAL_a8b52c90_4_k_cu_33240fb9_77474cuda3std3__45__cpo5beginE,(_ZN39_INTERNAL_a8b52c90_4_k_cu_33240fb9_77474cuda3std3__441_GLOBAL__N__a8b52c90_4_k_cu_33240fb9_77476ignoreE - _ZN39_INTERNAL_a8b52c90_4_k_cu_33240fb9_77474cuda3std3__45__cpo5beginE)
_ZN39_INTERNAL_a8b52c90_4_k_cu_33240fb9_77474cuda3std3__45__cpo5beginE:
	.zero		1
	.type		_ZN39_INTERNAL_a8b52c90_4_k_cu_33240fb9_77474cuda3std3__441_GLOBAL__N__a8b52c90_4_k_cu_33240fb9_77476ignoreE,@object
	.size		_ZN39_INTERNAL_a8b52c90_4_k_cu_33240fb9_77474cuda3std3__441_GLOBAL__N__a8b52c90_4_k_cu_33240fb9_77476ignoreE,(_ZN39_INTERNAL_a8b52c90_4_k_cu_33240fb9_77474cute7productE - _ZN39_INTERNAL_a8b52c90_4_k_cu_33240fb9_77474cuda3std3__441_GLOBAL__N__a8b52c90_4_k_cu_33240fb9_77476ignoreE)
_ZN39_INTERNAL_a8b52c90_4_k_cu_33240fb9_77474cuda3std3__441_GLOBAL__N__a8b52c90_4_k_cu_33240fb9_77476ignoreE:
	.zero		1
	.type		_ZN39_INTERNAL_a8b52c90_4_k_cu_33240fb9_77474cute7productE,@object
	.size		_ZN39_INTERNAL_a8b52c90_4_k_cu_33240fb9_77474cute7productE,(_ZN39_INTERNAL_a8b52c90_4_k_cu_33240fb9_77474cuda3std3__45__cpo3endE - _ZN39_INTERNAL_a8b52c90_4_k_cu_33240fb9_77474cute7productE)
_ZN39_INTERNAL_a8b52c90_4_k_cu_33240fb9_77474cute7productE:
	.zero		1
	.type		_ZN39_INTERNAL_a8b52c90_4_k_cu_33240fb9_77474cuda3std3__45__cpo3endE,@object
	.size		_ZN39_INTERNAL_a8b52c90_4_k_cu_33240fb9_77474cuda3std3__45__cpo3endE,(_ZN39_INTERNAL_a8b52c90_4_k_cu_33240fb9_77474cuda3std3__419piecewise_constructE - _ZN39_INTERNAL_a8b52c90_4_k_cu_33240fb9_77474cuda3std3__45__cpo3endE)
_ZN39_INTERNAL_a8b52c90_4_k_cu_33240fb9_77474cuda3std3__45__cpo3endE:
	.zero		1
	.type		_ZN39_INTERNAL_a8b52c90_4_k_cu_33240fb9_77474cuda3std3__419piecewise_constructE,@object
	.size		_ZN39_INTERNAL_a8b52c90_4_k_cu_33240fb9_77474cuda3std3__419piecewise_constructE,(_ZN39_INTERNAL_a8b52c90_4_k_cu_33240fb9_77474cuda3std3__45__cpo4cendE - _ZN39_INTERNAL_a8b52c90_4_k_cu_33240fb9_77474cuda3std3__419piecewise_constructE)
_ZN39_INTERNAL_a8b52c90_4_k_cu_33240fb9_77474cuda3std3__419piecewise_constructE:
	.zero		1
	.type		_ZN39_INTERNAL_a8b52c90_4_k_cu_33240fb9_77474cuda3std3__45__cpo4cendE,@object
	.size		_ZN39_INTERNAL_a8b52c90_4_k_cu_33240fb9_77474cuda3std3__45__cpo4cendE,(_ZN39_INTERNAL_a8b52c90_4_k_cu_33240fb9_77474cuda3std6ranges3__45__cpo4swapE - _ZN39_INTERNAL_a8b52c90_4_k_cu_33240fb9_77474cuda3std3__45__cpo4cendE)
_ZN39_INTERNAL_a8b52c90_4_k_cu_33240fb9_77474cuda3std3__45__cpo4cendE:
	.zero		1
	.type		_ZN39_INTERNAL_a8b52c90_4_k_cu_33240fb9_77474cuda3std6ranges3__45__cpo4swapE,@object
	.size		_ZN39_INTERNAL_a8b52c90_4_k_cu_33240fb9_77474cuda3std6ranges3__45__cpo4swapE,(.L_10 - _ZN39_INTERNAL_a8b52c90_4_k_cu_33240fb9_77474cuda3std6ranges3__45__cpo4swapE)
_ZN39_INTERNAL_a8b52c90_4_k_cu_33240fb9_77474cuda3std6ranges3__45__cpo4swapE:
	.zero		1
.L_10:


//--------------------- .nv.constant0._ZN7cutlass13device_kernelINS_4gemm6kernel13GemmUniversalIN4cute5tupleIJiiiiEEENS1_10collective13CollectiveMmaINS1_35MainloopSm100TmaUmmaWarpSpecializedILi30ELi2ELi4ENS5_IJNS4_1CILi2EEENSA_ILi1EEESC_EEEEENS5_IJNSA_ILi64EEENSA_ILi48EEENSA_ILi32EEEEEENS_10bfloat16_tENS5_IJlSC_lEEESJ_SK_NS4_8TiledMMAINS4_8MMA_AtomIJNS4_20SM100_MMA_F16BF16_SSISJ_SJ_fLi64ELi48ELNS4_4UMMA5MajorE0ELSP_0ELNSO_7ScaleInE0ELSQ_0EEEEEENS4_6LayoutINS5_IJSC_SC_SC_EEENS5_IJNSA_ILi0EEESV_SV_EEEEENS5_IJNS4_10UnderscoreESY_SY_EEEEENS4_13SM90_TMA_LOADENS4_14ComposedLayoutINS4_7SwizzleILi2ELi4ELi3EEENS4_18smem_ptr_flag_bitsILi16EEENST_INS5_IJNSA_ILi8EEESH_EEENS5_IJSH_SC_EEEEEEEvNS4_8identityENS4_23SM90_TMA_LOAD_MULTICASTES1B_vS1C_EENS_8epilogue10collective18CollectiveEpilogueINS1F_23Sm100TmaWarpSpecializedILi2ELi1ELi24ELb1ELb0EEEJSI_NS5_IJNST_ISF_SC_EENST_ISG_SC_EEEEESJ_SK_SJ_SK_NS1F_6fusion15FusionCallbacksIS1J_NS1N_17LinearCombinationISJ_fSJ_fLNS_15FloatRoundStyleE2EEESI_S1M_JEEENS4_5SM1004TMEM4LOAD26SM100_TMEM_LOAD_16dp256b2xES11_NS12_INS13_ILi1ELi4ELi3EEES16_NST_INS5_IJS17_NSA_ILi16EEEEEENS5_IJS1Y_SC_EEEEEEENS4_17SM75_U32x4_LDSM_NENS4_14SM90_TMA_STOREES22_NS4_17SM90_U32x4_STSM_NENS4_39AutoVectorizingCopyWithAssumedAlignmentILi128EEEEEEvvEEEEvNT_6ParamsE --------------------------
	.section	.nv.constant0._ZN7cutlass13device_kernelINS_4gemm6kernel13GemmUniversalIN4cute5tupleIJiiiiEEENS1_10collective13CollectiveMmaINS1_35MainloopSm100TmaUmmaWarpSpecializedILi30ELi2ELi4ENS5_IJNS4_1CILi2EEENSA_ILi1EEESC_EEEEENS5_IJNSA_ILi64EEENSA_ILi48EEENSA_ILi32EEEEEENS_10bfloat16_tENS5_IJlSC_lEEESJ_SK_NS4_8TiledMMAINS4_8MMA_AtomIJNS4_20SM100_MMA_F16BF16_SSISJ_SJ_fLi64ELi48ELNS4_4UMMA5MajorE0ELSP_0ELNSO_7ScaleInE0ELSQ_0EEEEEENS4_6LayoutINS5_IJSC_SC_SC_EEENS5_IJNSA_ILi0EEESV_SV_EEEEENS5_IJNS4_10UnderscoreESY_SY_EEEEENS4_13SM90_TMA_LOADENS4_14ComposedLayoutINS4_7SwizzleILi2ELi4ELi3EEENS4_18smem_ptr_flag_bitsILi16EEENST_INS5_IJNSA_ILi8EEESH_EEENS5_IJSH_SC_EEEEEEEvNS4_8identityENS4_23SM90_TMA_LOAD_MULTICASTES1B_vS1C_EENS_8epilogue10collective18CollectiveEpilogueINS1F_23Sm100TmaWarpSpecializedILi2ELi1ELi24ELb1ELb0EEEJSI_NS5_IJNST_ISF_SC_EENST_ISG_SC_EEEEESJ_SK_SJ_SK_NS1F_6fusion15FusionCallbacksIS1J_NS1N_17LinearCombinationISJ_fSJ_fLNS_15FloatRoundStyleE2EEESI_S1M_JEEENS4_5SM1004TMEM4LOAD26SM100_TMEM_LOAD_16dp256b2xES11_NS12_INS13_ILi1ELi4ELi3EEES16_NST_INS5_IJS17_NSA_ILi16EEEEEENS5_IJS1Y_SC_EEEEEEENS4_17SM75_U32x4_LDSM_NENS4_14SM90_TMA_STOREES22_NS4_17SM90_U32x4_STSM_NENS4_39AutoVectorizingCopyWithAssumedAlignmentILi128EEEEEEvvEEEEvNT_6ParamsE,"a",@progbits
	.sectionflags	@""
	.align	4
.nv.constant0._ZN7cutlass13device_kernelINS_4gemm6kernel13GemmUniversalIN4cute5tupleIJiiiiEEENS1_10collective13CollectiveMmaINS1_35MainloopSm100TmaUmmaWarpSpecializedILi30ELi2ELi4ENS5_IJNS4_1CILi2EEENSA_ILi1EEESC_EEEEENS5_IJNSA_ILi64EEENSA_ILi48EEENSA_ILi32EEEEEENS_10bfloat16_tENS5_IJlSC_lEEESJ_SK_NS4_8TiledMMAINS4_8MMA_AtomIJNS4_20SM100_MMA_F16BF16_SSISJ_SJ_fLi64ELi48ELNS4_4UMMA5MajorE0ELSP_0ELNSO_7ScaleInE0ELSQ_0EEEEEENS4_6LayoutINS5_IJSC_SC_SC_EEENS5_IJNSA_ILi0EEESV_SV_EEEEENS5_IJNS4_10UnderscoreESY_SY_EEEEENS4_13SM90_TMA_LOADENS4_14ComposedLayoutINS4_7SwizzleILi2ELi4ELi3EEENS4_18smem_ptr_flag_bitsILi16EEENST_INS5_IJNSA_ILi8EEESH_EEENS5_IJSH_SC_EEEEEEEvNS4_8identityENS4_23SM90_TMA_LOAD_MULTICASTES1B_vS1C_EENS_8epilogue10collective18CollectiveEpilogueINS1F_23Sm100TmaWarpSpecializedILi2ELi1ELi24ELb1ELb0EEEJSI_NS5_IJNST_ISF_SC_EENST_ISG_SC_EEEEESJ_SK_SJ_SK_NS1F_6fusion15FusionCallbacksIS1J_NS1N_17LinearCombinationISJ_fSJ_fLNS_15FloatRoundStyleE2EEESI_S1M_JEEENS4_5SM1004TMEM4LOAD26SM100_TMEM_LOAD_16dp256b2xES11_NS12_INS13_ILi1ELi4ELi3EEES16_NST_INS5_IJS17_NSA_ILi16EEEEEENS5_IJS1Y_SC_EEEEEEENS4_17SM75_U32x4_LDSM_NENS4_14SM90_TMA_STOREES22_NS4_17SM90_U32x4_STSM_NENS4_39AutoVectorizingCopyWithAssumedAlignmentILi128EEEEEEvvEEEEvNT_6ParamsE:
	.zero		2944


//--------------------- SYMBOLS --------------------------

	.type		.nv.reservedSmem.offset0,@object
	.size		.nv.reservedSmem.offset0,0x4
	.type		.nv.reservedSmem.cap,@object
	.size		.nv.reservedSmem.cap,0x4
	.type		__assertfail,@function
